	.target	sm_100a

	.elftype	@"ET_EXEC"


//--------------------- .note.nv.tkinfo           --------------------------
	.section	.note.nv.tkinfo,"",@"SHT_NOTE"
	.sectionflags	@"SHF_NOTE_NV_TKINFO"
	.tkinfo
        /*0018*/ 	.word	0x00000002
        /*0030*/ 	.string	""
        /*0030*/ 	.string	"ptxas"
        /*0030*/ 	.string	"Cuda compilation tools, release 13.0, V13.0.88"
        /*0030*/ 	.string	"Build cuda_13.0.r13.0/compiler.36424714_0"
        /*0030*/ 	.string	"-arch sm_100a -m 64 "



//--------------------- .note.nv.cuinfo           --------------------------
	.section	.note.nv.cuinfo,"",@"SHT_NOTE"
	.sectionflags	@"SHF_NOTE_NV_CUINFO"
        /*0018*/ 	.short	0x0002
        /*001a*/ 	.short	0x0064
        /*001c*/ 	.short	0x0082
	.zero		2


//--------------------- .nv.info                  --------------------------
	.section	.nv.info,"",@"SHT_CUDA_INFO"
	.align	4


	//----- nvinfo : EIATTR_REGCOUNT
	.align		4
        /*0000*/ 	.byte	0x04, 0x2f
        /*0002*/ 	.short	(.L_19 - .L_18)
	.align		4
.L_18:
        /*0004*/ 	.word	index@(_ZN7cutlass13device_kernelINS_4gemm6kernel13GemmUniversalIN4cute5tupleIJiiiiEEENS1_10collective13CollectiveMmaINS1_35MainloopSm100TmaUmmaWarpSpecializedILi5ELi2ELi4ENS5_IJNS4_1CILi1EEESB_SB_EEEEENS5_IJNSA_ILi64EEENSA_ILi128EEESF_EEEaNS5_IJlSB_lEEEaSH_NS4_8TiledMMAINS4_8MMA_AtomIJNS4_15SM100_MMA_S8_SSIaaiLi64ELi128ELNS4_4UMMA5MajorE0ELSM_0ELNSL_8SaturateE0EEEEEENS4_6LayoutISC_NS5_IJNSA_ILi0EEESR_SR_EEEEENS5_IJNS4_10UnderscoreESU_SU_EEEEENS4_13SM90_TMA_LOADENS4_14ComposedLayoutINS4_7SwizzleILi3ELi4ELi3EEENS4_18smem_ptr_flag_bitsILi8EEENSQ_INS5_IJNSA_ILi8EEESF_EEENS5_IJSF_SB_EEEEEEEvNS4_8identityESX_S17_vS18_EENS_8epilogue10collective18CollectiveEpilogueINS1A_23Sm100TmaWarpSpecializedILi2ELi2ELi32ELb0ELb0EEEJSG_NS5_IJNSQ_ISE_SB_EES1F_EEEaSH_aSH_NS1A_6fusion15FusionCallbacksIS1E_NS1H_17LinearCombinationIaiaiLNS_15FloatRoundStyleE2EEESG_S1G_JEEENS4_5SM1004TMEM4LOAD26SM100_TMEM_LOAD_16dp32b32xESX_NSY_INSZ_ILi2ELi4ELi3EEES12_NSQ_INS5_IJS13_SE_EEENS5_IJSE_SB_EEEEEEENS4_39AutoVectorizingCopyWithAssumedAlignmentILi128EEENS4_14SM90_TMA_STOREES1V_S1X_S1X_EEEvvEEEEvNT_6ParamsE)
        /*0008*/ 	.word	0x0000007a


	//----- nvinfo : EIATTR_FRAME_SIZE
	.align		4
.L_19:
        /*000c*/ 	.byte	0x04, 0x11
        /*000e*/ 	.short	(.L_21 - .L_20)
	.align		4
.L_20:
        /*0010*/ 	.word	index@($__internal_2_$__cuda_sm10x_tcgen05_guardrail_trap_unallocated_columns_being_dealloced)
        /*0014*/ 	.word	0x00000000


	//----- nvinfo : EIATTR_FRAME_SIZE
	.align		4
.L_21:
        /*0018*/ 	.byte	0x04, 0x11
        /*001a*/ 	.short	(.L_23 - .L_22)
	.align		4
.L_22:
        /*001c*/ 	.word	index@($__internal_1_$__cuda_sm10x_tcgen05_guardrail_trap_phase_invalid_during_alloc)
        /*0020*/ 	.word	0x00000000


	//----- nvinfo : EIATTR_FRAME_SIZE
	.align		4
.L_23:
        /*0024*/ 	.byte	0x04, 0x11
        /*0026*/ 	.short	(.L_25 - .L_24)
	.align		4
.L_24:
        /*0028*/ 	.word	index@($__internal_0_$__cuda_sm10x_tcgen05_guardrail_trap_col_being_dealloced_not_returned_by_alloc)
        /*002c*/ 	.word	0x00000000


	//----- nvinfo : EIATTR_FRAME_SIZE
	.align		4
.L_25:
        /*0030*/ 	.byte	0x04, 0x11
        /*0032*/ 	.short	(.L_27 - .L_26)
	.align		4
.L_26:
        /*0034*/ 	.word	index@(_ZN7cutlass13device_kernelINS_4gemm6kernel13GemmUniversalIN4cute5tupleIJiiiiEEENS1_10collective13CollectiveMmaINS1_35MainloopSm100TmaUmmaWarpSpecializedILi5ELi2ELi4ENS5_IJNS4_1CILi1EEESB_SB_EEEEENS5_IJNSA_ILi64EEENSA_ILi128EEESF_EEEaNS5_IJlSB_lEEEaSH_NS4_8TiledMMAINS4_8MMA_AtomIJNS4_15SM100_MMA_S8_SSIaaiLi64ELi128ELNS4_4UMMA5MajorE0ELSM_0ELNSL_8SaturateE0EEEEEENS4_6LayoutISC_NS5_IJNSA_ILi0EEESR_SR_EEEEENS5_IJNS4_10UnderscoreESU_SU_EEEEENS4_13SM90_TMA_LOADENS4_14ComposedLayoutINS4_7SwizzleILi3ELi4ELi3EEENS4_18smem_ptr_flag_bitsILi8EEENSQ_INS5_IJNSA_ILi8EEESF_EEENS5_IJSF_SB_EEEEEEEvNS4_8identityESX_S17_vS18_EENS_8epilogue10collective18CollectiveEpilogueINS1A_23Sm100TmaWarpSpecializedILi2ELi2ELi32ELb0ELb0EEEJSG_NS5_IJNSQ_ISE_SB_EES1F_EEEaSH_aSH_NS1A_6fusion15FusionCallbacksIS1E_NS1H_17LinearCombinationIaiaiLNS_15FloatRoundStyleE2EEESG_S1G_JEEENS4_5SM1004TMEM4LOAD26SM100_TMEM_LOAD_16dp32b32xESX_NSY_INSZ_ILi2ELi4ELi3EEES12_NSQ_INS5_IJS13_SE_EEENS5_IJSE_SB_EEEEEEENS4_39AutoVectorizingCopyWithAssumedAlignmentILi128EEENS4_14SM90_TMA_STOREES1V_S1X_S1X_EEEvvEEEEvNT_6ParamsE)
        /*0038*/ 	.word	0x00000000


	//----- nvinfo : EIATTR_MIN_STACK_SIZE
	.align		4
.L_27:
        /*003c*/ 	.byte	0x04, 0x12
        /*003e*/ 	.short	(.L_29 - .L_28)
	.align		4
.L_28:
        /*0040*/ 	.word	index@(_ZN7cutlass13device_kernelINS_4gemm6kernel13GemmUniversalIN4cute5tupleIJiiiiEEENS1_10collective13CollectiveMmaINS1_35MainloopSm100TmaUmmaWarpSpecializedILi5ELi2ELi4ENS5_IJNS4_1CILi1EEESB_SB_EEEEENS5_IJNSA_ILi64EEENSA_ILi128EEESF_EEEaNS5_IJlSB_lEEEaSH_NS4_8TiledMMAINS4_8MMA_AtomIJNS4_15SM100_MMA_S8_SSIaaiLi64ELi128ELNS4_4UMMA5MajorE0ELSM_0ELNSL_8SaturateE0EEEEEENS4_6LayoutISC_NS5_IJNSA_ILi0EEESR_SR_EEEEENS5_IJNS4_10UnderscoreESU_SU_EEEEENS4_13SM90_TMA_LOADENS4_14ComposedLayoutINS4_7SwizzleILi3ELi4ELi3EEENS4_18smem_ptr_flag_bitsILi8EEENSQ_INS5_IJNSA_ILi8EEESF_EEENS5_IJSF_SB_EEEEEEEvNS4_8identityESX_S17_vS18_EENS_8epilogue10collective18CollectiveEpilogueINS1A_23Sm100TmaWarpSpecializedILi2ELi2ELi32ELb0ELb0EEEJSG_NS5_IJNSQ_ISE_SB_EES1F_EEEaSH_aSH_NS1A_6fusion15FusionCallbacksIS1E_NS1H_17LinearCombinationIaiaiLNS_15FloatRoundStyleE2EEESG_S1G_JEEENS4_5SM1004TMEM4LOAD26SM100_TMEM_LOAD_16dp32b32xESX_NSY_INSZ_ILi2ELi4ELi3EEES12_NSQ_INS5_IJS13_SE_EEENS5_IJSE_SB_EEEEEEENS4_39AutoVectorizingCopyWithAssumedAlignmentILi128EEENS4_14SM90_TMA_STOREES1V_S1X_S1X_EEEvvEEEEvNT_6ParamsE)
        /*0044*/ 	.word	0x00000000
.L_29:


//--------------------- .nv.compat                --------------------------
	.section	.nv.compat,"",@"SHT_CUDA_COMPAT_INFO"
	.align	4
        /*0000*/ 	.byte	0x02, 0x09, 0x01, 0x00, 0x02, 0x02, 0x03, 0x00, 0x02, 0x05, 0x06, 0x00, 0x03, 0x07, 0x01, 0x01
        /*0010*/ 	.byte	0x02, 0x03, 0x01, 0x00, 0x02, 0x06, 0x01, 0x00, 0x04, 0x0b, 0x08, 0x00, 0x01, 0x00, 0x00, 0x00
        /*0020*/ 	.byte	0x00, 0x00, 0x00, 0x00


//--------------------- .nv.info._ZN7cutlass13device_kernelINS_4gemm6kernel13GemmUniversalIN4cute5tupleIJiiiiEEENS1_10collective13CollectiveMmaINS1_35MainloopSm100TmaUmmaWarpSpecializedILi5ELi2ELi4ENS5_IJNS4_1CILi1EEESB_SB_EEEEENS5_IJNSA_ILi64EEENSA_ILi128EEESF_EEEaNS5_IJlSB_lEEEaSH_NS4_8TiledMMAINS4_8MMA_AtomIJNS4_15SM100_MMA_S8_SSIaaiLi64ELi128ELNS4_4UMMA5MajorE0ELSM_0ELNSL_8SaturateE0EEEEEENS4_6LayoutISC_NS5_IJNSA_ILi0EEESR_SR_EEEEENS5_IJNS4_10UnderscoreESU_SU_EEEEENS4_13SM90_TMA_LOADENS4_14ComposedLayoutINS4_7SwizzleILi3ELi4ELi3EEENS4_18smem_ptr_flag_bitsILi8EEENSQ_INS5_IJNSA_ILi8EEESF_EEENS5_IJSF_SB_EEEEEEEvNS4_8identityESX_S17_vS18_EENS_8epilogue10collective18CollectiveEpilogueINS1A_23Sm100TmaWarpSpecializedILi2ELi2ELi32ELb0ELb0EEEJSG_NS5_IJNSQ_ISE_SB_EES1F_EEEaSH_aSH_NS1A_6fusion15FusionCallbacksIS1E_NS1H_17LinearCombinationIaiaiLNS_15FloatRoundStyleE2EEESG_S1G_JEEENS4_5SM1004TMEM4LOAD26SM100_TMEM_LOAD_16dp32b32xESX_NSY_INSZ_ILi2ELi4ELi3EEES12_NSQ_INS5_IJS13_SE_EEENS5_IJSE_SB_EEEEEEENS4_39AutoVectorizingCopyWithAssumedAlignmentILi128EEENS4_14SM90_TMA_STOREES1V_S1X_S1X_EEEvvEEEEvNT_6ParamsE --------------------------
	.section	.nv.info._ZN7cutlass13device_kernelINS_4gemm6kernel13GemmUniversalIN4cute5tupleIJiiiiEEENS1_10collective13CollectiveMmaINS1_35MainloopSm100TmaUmmaWarpSpecializedILi5ELi2ELi4ENS5_IJNS4_1CILi1EEESB_SB_EEEEENS5_IJNSA_ILi64EEENSA_ILi128EEESF_EEEaNS5_IJlSB_lEEEaSH_NS4_8TiledMMAINS4_8MMA_AtomIJNS4_15SM100_MMA_S8_SSIaaiLi64ELi128ELNS4_4UMMA5MajorE0ELSM_0ELNSL_8SaturateE0EEEEEENS4_6LayoutISC_NS5_IJNSA_ILi0EEESR_SR_EEEEENS5_IJNS4_10UnderscoreESU_SU_EEEEENS4_13SM90_TMA_LOADENS4_14ComposedLayoutINS4_7SwizzleILi3ELi4ELi3EEENS4_18smem_ptr_flag_bitsILi8EEENSQ_INS5_IJNSA_ILi8EEESF_EEENS5_IJSF_SB_EEEEEEEvNS4_8identityESX_S17_vS18_EENS_8epilogue10collective18CollectiveEpilogueINS1A_23Sm100TmaWarpSpecializedILi2ELi2ELi32ELb0ELb0EEEJSG_NS5_IJNSQ_ISE_SB_EES1F_EEEaSH_aSH_NS1A_6fusion15FusionCallbacksIS1E_NS1H_17LinearCombinationIaiaiLNS_15FloatRoundStyleE2EEESG_S1G_JEEENS4_5SM1004TMEM4LOAD26SM100_TMEM_LOAD_16dp32b32xESX_NSY_INSZ_ILi2ELi4ELi3EEES12_NSQ_INS5_IJS13_SE_EEENS5_IJSE_SB_EEEEEEENS4_39AutoVectorizingCopyWithAssumedAlignmentILi128EEENS4_14SM90_TMA_STOREES1V_S1X_S1X_EEEvvEEEEvNT_6ParamsE,"",@"SHT_CUDA_INFO"
	.sectionflags	@""
	.align	4


	//----- nvinfo : EIATTR_CUDA_API_VERSION
	.align		4
        /*0000*/ 	.byte	0x04, 0x37
        /*0002*/ 	.short	(.L_31 - .L_30)
.L_30:
        /*0004*/ 	.word	0x00000082


	//----- nvinfo : EIATTR_KPARAM_INFO
	.align		4
.L_31:
        /*0008*/ 	.byte	0x04, 0x17
        /*000a*/ 	.short	(.L_33 - .L_32)
.L_32:
        /*000c*/ 	.word	0x00000000
        /*0010*/ 	.short	0x0000
        /*0012*/ 	.short	0x0000
        /*0014*/ 	.byte	0x00, 0xf0, 0x01, 0x20


	//----- nvinfo : EIATTR_AT_ENTRY_FRAGMENTS
	.align		4
.L_33:
        /*0018*/ 	.byte	0x04, 0x4f
        /*001a*/ 	.short	(.L_35 - .L_34)


	//   ....[0]....
.L_34:
        /*001c*/ 	.word	0x00000006


	//----- nvinfo : EIATTR_RESERVED_SMEM_USED
	.align		4
.L_35:
        /*0020*/ 	.byte	0x01, 0x41
	.zero		2


	//----- nvinfo : EIATTR_SPARSE_MMA_MASK
	.align		4
        /*0024*/ 	.byte	0x03, 0x50
        /*0026*/ 	.short	0x0000


	//----- nvinfo : EIATTR_TCGEN05_1CTA_USED
	.align		4
        /*0028*/ 	.byte	0x01, 0x51
	.zero		2


	//----- nvinfo : EIATTR_MAXREG_COUNT
	.align		4
        /*002c*/ 	.byte	0x03, 0x1b
        /*002e*/ 	.short	0x00ff


	//----- nvinfo : EIATTR_NUM_BARRIERS
	.align		4
        /*0030*/ 	.byte	0x02, 0x4c
        /*0032*/ 	.byte	0x07
	.zero		1


	//----- nvinfo : EIATTR_EXTERNS
	.align		4
        /*0034*/ 	.byte	0x04, 0x0f
        /*0036*/ 	.short	(.L_37 - .L_36)


	//   ....[0]....
	.align		4
.L_36:
        /*0038*/ 	.word	index@(__assertfail)


	//----- nvinfo : EIATTR_MERCURY_ISA_VERSION
	.align		4
.L_37:
        /*003c*/ 	.byte	0x03, 0x5f
        /*003e*/ 	.short	0x0101


	//----- nvinfo : EIATTR_INT_WARP_WIDE_INSTR_OFFSETS
	.align		4
        /*0040*/ 	.byte	0x04, 0x31
        /*0042*/ 	.short	(.L_39 - .L_38)


	//   ....[0]....
.L_38:
        /*0044*/ 	.word	0x00001dc0


	//   ....[1]....
        /*0048*/ 	.word	0x00003900


	//   ....[2]....
        /*004c*/ 	.word	0x00003920


	//   ....[3]....
        /*0050*/ 	.word	0x00003950


	//   ....[4]....
        /*0054*/ 	.word	0x00004280


	//   ....[5]....
        /*0058*/ 	.word	0x000042f0


	//   ....[6]....
        /*005c*/ 	.word	0x000044d0


	//   ....[7]....
        /*0060*/ 	.word	0x00004630


	//----- nvinfo : EIATTR_COOP_GROUP_MASK_REGIDS
	.align		4
.L_39:
        /*0064*/ 	.byte	0x04, 0x29
        /*0066*/ 	.short	(.L_41 - .L_40)


	//   ....[0]....
.L_40:
        /*0068*/ 	.word	0xffffffff


	//   ....[1]....
        /*006c*/ 	.word	0xffffffff


	//   ....[2]....
        /*0070*/ 	.word	0xffffffff


	//   ....[3]....
        /*0074*/ 	.word	0xffffffff


	//   ....[4]....
        /*0078*/ 	.word	0xffffffff


	//   ....[5]....
        /*007c*/ 	.word	0xffffffff


	//   ....[6]....
        /*0080*/ 	.word	0xffffffff


	//   ....[7]....
        /*0084*/ 	.word	0xffffffff


	//   ....[8]....
        /*0088*/ 	.word	0xffffffff


	//   ....[9]....
        /*008c*/ 	.word	0xffffffff


	//   ....[10]....
        /*0090*/ 	.word	0xffffffff


	//   ....[11]....
        /*0094*/ 	.word	0xffffffff


	//   ....[12]....
        /*0098*/ 	.word	0xffffffff


	//----- nvinfo : EIATTR_COOP_GROUP_INSTR_OFFSETS
	.align		4
.L_41:
        /*009c*/ 	.byte	0x04, 0x28
        /*009e*/ 	.short	(.L_43 - .L_42)


	//   ....[0]....
.L_42:
        /*00a0*/ 	.word	0x00000090


	//   ....[1]....
        /*00a4*/ 	.word	0x000004d0


	//   ....[2]....
        /*00a8*/ 	.word	0x00000660


	//   ....[3]....
        /*00ac*/ 	.word	0x000007c0


	//   ....[4]....
        /*00b0*/ 	.word	0x000008c0


	//   ....[5]....
        /*00b4*/ 	.word	0x00000a30


	//   ....[6]....
        /*00b8*/ 	.word	0x00000bd0


	//   ....[7]....
        /*00bc*/ 	.word	0x00001ca0


	//   ....[8]....
        /*00c0*/ 	.word	0x00002b10


	//   ....[9]....
        /*00c4*/ 	.word	0x00002d20


	//   ....[10]....
        /*00c8*/ 	.word	0x00002d50


	//   ....[11]....
        /*00cc*/ 	.word	0x000037e0


	//   ....[12]....
        /*00d0*/ 	.word	0x00003a10


	//----- nvinfo : EIATTR_VRC_CTA_INIT_COUNT
	.align		4
.L_43:
        /*00d4*/ 	.byte	0x02, 0x4a
        /*00d6*/ 	.byte	0x80
	.zero		1


	//----- nvinfo : EIATTR_SYSCALL_OFFSETS
	.align		4
        /*00d8*/ 	.byte	0x04, 0x46
        /*00da*/ 	.short	(.L_45 - .L_44)


	//   ....[0]....
.L_44:
        /*00dc*/ 	.word	0x00005080


	//   ....[1]....
        /*00e0*/ 	.word	0x000051c0


	//   ....[2]....
        /*00e4*/ 	.word	0x000059c0


	//   ....[3]....
        /*00e8*/ 	.word	0x00006760


	//----- nvinfo : EIATTR_MBARRIER_INSTR_OFFSETS
	.align		4
.L_45:
        /*00ec*/ 	.byte	0x04, 0x39
        /*00ee*/ 	.short	(.L_47 - .L_46)


	//   ....[0]....
.L_46:
        /*00f0*/ 	.word	0x000005b0
        /*00f4*/ 	.word	0x000000ff
        /*00f8*/ 	.word	0x00000000
        /*00fc*/ 	.short	0x0100
        /*00fe*/ 	.byte	0x05
	.zero		1


	//   ....[1]....
        /*0100*/ 	.word	0x000005c0
        /*0104*/ 	.word	0x000000ff
        /*0108*/ 	.word	0x00000028
        /*010c*/ 	.short	0x0100
        /*010e*/ 	.byte	0x05
	.zero		1


	//   ....[2]....
        /*0110*/ 	.word	0x000005d0
        /*0114*/ 	.word	0x000000ff
        /*0118*/ 	.word	0x00000008
        /*011c*/ 	.short	0x0100
        /*011e*/ 	.byte	0x05
	.zero		1


	//   ....[3]....
        /*0120*/ 	.word	0x000005e0
        /*0124*/ 	.word	0x000000ff
        /*0128*/ 	.word	0x00000030
        /*012c*/ 	.short	0x0100
        /*012e*/ 	.byte	0x05
	.zero		1


	//   ....[4]....
        /*0130*/ 	.word	0x000005f0
        /*0134*/ 	.word	0x000000ff
        /*0138*/ 	.word	0x00000010
        /*013c*/ 	.short	0x0100
        /*013e*/ 	.byte	0x05
	.zero		1


	//   ....[5]....
        /*0140*/ 	.word	0x00000600
        /*0144*/ 	.word	0x000000ff
        /*0148*/ 	.word	0x00000038
        /*014c*/ 	.short	0x0100
        /*014e*/ 	.byte	0x05
	.zero		1


	//   ....[6]....
        /*0150*/ 	.word	0x00000610
        /*0154*/ 	.word	0x000000ff
        /*0158*/ 	.word	0x00000018
        /*015c*/ 	.short	0x0100
        /*015e*/ 	.byte	0x05
	.zero		1


	//   ....[7]....
        /*0160*/ 	.word	0x00000620
        /*0164*/ 	.word	0x000000ff
        /*0168*/ 	.word	0x00000040
        /*016c*/ 	.short	0x0100
        /*016e*/ 	.byte	0x05
	.zero		1


	//   ....[8]....
        /*0170*/ 	.word	0x00000630
        /*0174*/ 	.word	0x000000ff
        /*0178*/ 	.word	0x00000020
        /*017c*/ 	.short	0x0100
        /*017e*/ 	.byte	0x05
	.zero		1


	//   ....[9]....
        /*0180*/ 	.word	0x00000640
        /*0184*/ 	.word	0x000000ff
        /*0188*/ 	.word	0x00000048
        /*018c*/ 	.short	0x0100
        /*018e*/ 	.byte	0x05
	.zero		1


	//   ....[10]....
        /*0190*/ 	.word	0x00000770
        /*0194*/ 	.word	0x000000ff
        /*0198*/ 	.word	0x00000050
        /*019c*/ 	.short	0x0100
        /*019e*/ 	.byte	0x07
	.zero		1


	//   ....[11]....
        /*01a0*/ 	.word	0x00000780
        /*01a4*/ 	.word	0x000000ff
        /*01a8*/ 	.word	0x00000060
        /*01ac*/ 	.short	0x0100
        /*01ae*/ 	.byte	0x07
	.zero		1


	//   ....[12]....
        /*01b0*/ 	.word	0x00000790
        /*01b4*/ 	.word	0x000000ff
        /*01b8*/ 	.word	0x00000058
        /*01bc*/ 	.short	0x0100
        /*01be*/ 	.byte	0x07
	.zero		1


	//   ....[13]....
        /*01c0*/ 	.word	0x000007a0
        /*01c4*/ 	.word	0x000000ff
        /*01c8*/ 	.word	0x00000068
        /*01cc*/ 	.short	0x0100
        /*01ce*/ 	.byte	0x07
	.zero		1


	//   ....[14]....
        /*01d0*/ 	.word	0x00000890
        /*01d4*/ 	.word	0x000000ff
        /*01d8*/ 	.word	0x00000070
        /*01dc*/ 	.short	0x0100
        /*01de*/ 	.byte	0x05
	.zero		1


	//   ....[15]....
        /*01e0*/ 	.word	0x000008a0
        /*01e4*/ 	.word	0x000000ff
        /*01e8*/ 	.word	0x00000078
        /*01ec*/ 	.short	0x0100
        /*01ee*/ 	.byte	0x05
	.zero		1


	//   ....[16]....
        /*01f0*/ 	.word	0x000009e0
        /*01f4*/ 	.word	0x000000ff
        /*01f8*/ 	.word	0x00000080
        /*01fc*/ 	.short	0x0100
        /*01fe*/ 	.byte	0x05
	.zero		1


	//   ....[17]....
        /*0200*/ 	.word	0x000009f0
        /*0204*/ 	.word	0x000000ff
        /*0208*/ 	.word	0x00000090
        /*020c*/ 	.short	0x0100
        /*020e*/ 	.byte	0x05
	.zero		1


	//   ....[18]....
        /*0210*/ 	.word	0x00000a00
        /*0214*/ 	.word	0x000000ff
        /*0218*/ 	.word	0x00000088
        /*021c*/ 	.short	0x0100
        /*021e*/ 	.byte	0x05
	.zero		1


	//   ....[19]....
        /*0220*/ 	.word	0x00000a10
        /*0224*/ 	.word	0x000000ff
        /*0228*/ 	.word	0x00000098
        /*022c*/ 	.short	0x0100
        /*022e*/ 	.byte	0x05
	.zero		1


	//   ....[20]....
        /*0230*/ 	.word	0x00000b40
        /*0234*/ 	.word	0x000000ff
        /*0238*/ 	.word	0x000000a0
        /*023c*/ 	.short	0x0100
        /*023e*/ 	.byte	0x07
	.zero		1


	//   ....[21]....
        /*0240*/ 	.word	0x00000b50
        /*0244*/ 	.word	0x000000ff
        /*0248*/ 	.word	0x000000c0
        /*024c*/ 	.short	0x0100
        /*024e*/ 	.byte	0x07
	.zero		1


	//   ....[22]....
        /*0250*/ 	.word	0x00000b60
        /*0254*/ 	.word	0x000000ff
        /*0258*/ 	.word	0x000000a8
        /*025c*/ 	.short	0x0100
        /*025e*/ 	.byte	0x07
	.zero		1


	//   ....[23]....
        /*0260*/ 	.word	0x00000b70
        /*0264*/ 	.word	0x000000ff
        /*0268*/ 	.word	0x000000c8
        /*026c*/ 	.short	0x0100
        /*026e*/ 	.byte	0x07
	.zero		1


	//   ....[24]....
        /*0270*/ 	.word	0x00000b80
        /*0274*/ 	.word	0x000000ff
        /*0278*/ 	.word	0x000000b0
        /*027c*/ 	.short	0x0100
        /*027e*/ 	.byte	0x07
	.zero		1


	//   ....[25]....
        /*0280*/ 	.word	0x00000b90
        /*0284*/ 	.word	0x000000ff
        /*0288*/ 	.word	0x000000d0
        /*028c*/ 	.short	0x0100
        /*028e*/ 	.byte	0x07
	.zero		1


	//   ....[26]....
        /*0290*/ 	.word	0x00000ba0
        /*0294*/ 	.word	0x000000ff
        /*0298*/ 	.word	0x000000b8
        /*029c*/ 	.short	0x0100
        /*029e*/ 	.byte	0x07
	.zero		1


	//   ....[27]....
        /*02a0*/ 	.word	0x00000bb0
        /*02a4*/ 	.word	0x000000ff
        /*02a8*/ 	.word	0x000000d8
        /*02ac*/ 	.short	0x0100
        /*02ae*/ 	.byte	0x07
	.zero		1


	//   ....[28]....
        /*02b0*/ 	.word	0x00000ca0
        /*02b4*/ 	.word	0x000000ff
        /*02b8*/ 	.word	0x000000e0
        /*02bc*/ 	.short	0x0100
        /*02be*/ 	.byte	0x05
	.zero		1


	//   ....[29]....
        /*02c0*/ 	.word	0x00000cb0
        /*02c4*/ 	.word	0x000000ff
        /*02c8*/ 	.word	0x000000f0
        /*02cc*/ 	.short	0x0100
        /*02ce*/ 	.byte	0x05
	.zero		1


	//   ....[30]....
        /*02d0*/ 	.word	0x00000cc0
        /*02d4*/ 	.word	0x000000ff
        /*02d8*/ 	.word	0x000000e8
        /*02dc*/ 	.short	0x0100
        /*02de*/ 	.byte	0x05
	.zero		1


	//   ....[31]....
        /*02e0*/ 	.word	0x00000cd0
        /*02e4*/ 	.word	0x000000ff
        /*02e8*/ 	.word	0x000000f8
        /*02ec*/ 	.short	0x0100
        /*02ee*/ 	.byte	0x05
	.zero		1


	//   ....[32]....
        /*02f0*/ 	.word	0x000015a0
        /*02f4*/ 	.word	0x00000003
        /*02f8*/ 	.word	0x000000f0
        /*02fc*/ 	.short	0x010a
        /*02fe*/ 	.byte	0xff
	.zero		1


	//   ....[33]....
        /*0300*/ 	.word	0x000015d0
        /*0304*/ 	.word	0x00000003
        /*0308*/ 	.word	0x000000e0
        /*030c*/ 	.short	0x0101
        /*030e*/ 	.byte	0xff
	.zero		1


	//   ....[34]....
        /*0310*/ 	.word	0x000016a0
        /*0314*/ 	.word	0x000000ff
        /*0318*/ 	.word	0x00000028
        /*031c*/ 	.short	0x010a
        /*031e*/ 	.byte	0x08
	.zero		1


	//   ....[35]....
        /*0320*/ 	.word	0x00001740
        /*0324*/ 	.word	0x000000ff
        /*0328*/ 	.word	0x00000028
        /*032c*/ 	.short	0x010a
        /*032e*/ 	.byte	0x21
	.zero		1


	//   ....[36]....
        /*0330*/ 	.word	0x00001890
        /*0334*/ 	.word	0x000000ff
        /*0338*/ 	.word	0x00000028
        /*033c*/ 	.short	0x010a
        /*033e*/ 	.byte	0x08
	.zero		1


	//   ....[37]....
        /*0340*/ 	.word	0x000019a0
        /*0344*/ 	.word	0x000000ff
        /*0348*/ 	.word	0x00000078
        /*034c*/ 	.short	0x0101
        /*034e*/ 	.byte	0x04
	.zero		1


	//   ....[38]....
        /*0350*/ 	.word	0x000019c0
        /*0354*/ 	.word	0x000000ff
        /*0358*/ 	.word	0x00000028
        /*035c*/ 	.short	0x010a
        /*035e*/ 	.byte	0x08
	.zero		1


	//   ....[39]....
        /*0360*/ 	.word	0x00001a40
        /*0364*/ 	.word	0x000000ff
        /*0368*/ 	.word	0x00000028
        /*036c*/ 	.short	0x010a
        /*036e*/ 	.byte	0x11
	.zero		1


	//   ....[40]....
        /*0370*/ 	.word	0x00001b90
        /*0374*/ 	.word	0x000000ff
        /*0378*/ 	.word	0x00000028
        /*037c*/ 	.short	0x010a
        /*037e*/ 	.byte	0x08
	.zero		1


	//   ....[41]....
        /*0380*/ 	.word	0x00001cd0
        /*0384*/ 	.word	0x00000002
        /*0388*/ 	.word	0x00000080
        /*038c*/ 	.short	0x010a
        /*038e*/ 	.byte	0xff
	.zero		1


	//   ....[42]....
        /*0390*/ 	.word	0x00001d90
        /*0394*/ 	.word	0x00000002
        /*0398*/ 	.word	0x00000000
        /*039c*/ 	.short	0x0101
        /*039e*/ 	.byte	0xff
	.zero		1


	//   ....[43]....
        /*03a0*/ 	.word	0x000022f0
        /*03a4*/ 	.word	0x000000ff
        /*03a8*/ 	.word	0x00000000
        /*03ac*/ 	.short	0x010a
        /*03ae*/ 	.byte	0x05
	.zero		1


	//   ....[44]....
        /*03b0*/ 	.word	0x00002380
        /*03b4*/ 	.word	0x000000ff
        /*03b8*/ 	.word	0x00000000
        /*03bc*/ 	.short	0x010a
        /*03be*/ 	.byte	0x05
	.zero		1


	//   ....[45]....
        /*03c0*/ 	.word	0x00002410
        /*03c4*/ 	.word	0x000000ff
        /*03c8*/ 	.word	0x00000000
        /*03cc*/ 	.short	0x010a
        /*03ce*/ 	.byte	0x05
	.zero		1


	//   ....[46]....
        /*03d0*/ 	.word	0x000024a0
        /*03d4*/ 	.word	0x000000ff
        /*03d8*/ 	.word	0x00000000
        /*03dc*/ 	.short	0x010a
        /*03de*/ 	.byte	0x05
	.zero		1


	//   ....[47]....
        /*03e0*/ 	.word	0x00002540
        /*03e4*/ 	.word	0x00000000
        /*03e8*/ 	.word	0x00000000
        /*03ec*/ 	.short	0x010a
        /*03ee*/ 	.byte	0xff
	.zero		1


	//   ....[48]....
        /*03f0*/ 	.word	0x00002660
        /*03f4*/ 	.word	0x00000000
        /*03f8*/ 	.word	0x000000e0
        /*03fc*/ 	.short	0x010a
        /*03fe*/ 	.byte	0xff
	.zero		1


	//   ....[49]....
        /*0400*/ 	.word	0x000026c0
        /*0404*/ 	.word	0x00000004
        /*0408*/ 	.word	0x00000000
        /*040c*/ 	.short	0x0101
        /*040e*/ 	.byte	0xff
	.zero		1


	//   ....[50]....
        /*0410*/ 	.word	0x000026e0
        /*0414*/ 	.word	0x000000ff
        /*0418*/ 	.word	0x00000090
        /*041c*/ 	.short	0x010a
        /*041e*/ 	.byte	0x05
	.zero		1


	//   ....[51]....
        /*0420*/ 	.word	0x00002800
        /*0424*/ 	.word	0x00000000
        /*0428*/ 	.word	0x00000080
        /*042c*/ 	.short	0x010a
        /*042e*/ 	.byte	0xff
	.zero		1


	//   ....[52]....
        /*0430*/ 	.word	0x00002910
        /*0434*/ 	.word	0x00000000
        /*0438*/ 	.word	0x00000000
        /*043c*/ 	.short	0x0101
        /*043e*/ 	.byte	0xff
	.zero		1


	//   ....[53]....
        /*0440*/ 	.word	0x000029a0
        /*0444*/ 	.word	0x000000ff
        /*0448*/ 	.word	0x00000090
        /*044c*/ 	.short	0x0106
        /*044e*/ 	.byte	0x05
	.zero		1


	//   ....[54]....
        /*0450*/ 	.word	0x000029c0
        /*0454*/ 	.word	0x000000ff
        /*0458*/ 	.word	0x00000090
        /*045c*/ 	.short	0x010a
        /*045e*/ 	.byte	0x05
	.zero		1


	//   ....[55]....
        /*0460*/ 	.word	0x00002a50
        /*0464*/ 	.word	0x000000ff
        /*0468*/ 	.word	0x00000090
        /*046c*/ 	.short	0x0106
        /*046e*/ 	.byte	0x04
	.zero		1


	//   ....[56]....
        /*0470*/ 	.word	0x00002a90
        /*0474*/ 	.word	0x00000000
        /*0478*/ 	.word	0x00000090
        /*047c*/ 	.short	0x010a
        /*047e*/ 	.byte	0xff
	.zero		1


	//   ....[57]....
        /*0480*/ 	.word	0x00002fd0
        /*0484*/ 	.word	0x00000000
        /*0488*/ 	.word	0x00000080
        /*048c*/ 	.short	0x010a
        /*048e*/ 	.byte	0xff
	.zero		1


	//   ....[58]....
        /*0490*/ 	.word	0x000030d0
        /*0494*/ 	.word	0x00000003
        /*0498*/ 	.word	0x00000000
        /*049c*/ 	.short	0x0101
        /*049e*/ 	.byte	0xff
	.zero		1


	//   ....[59]....
        /*04a0*/ 	.word	0x000030e0
        /*04a4*/ 	.word	0x000000ff
        /*04a8*/ 	.word	0x00000000
        /*04ac*/ 	.short	0x010a
        /*04ae*/ 	.byte	0x06
	.zero		1


	//   ....[60]....
        /*04b0*/ 	.word	0x00003160
        /*04b4*/ 	.word	0x000000ff
        /*04b8*/ 	.word	0x000000c0
        /*04bc*/ 	.short	0x010a
        /*04be*/ 	.byte	0x07
	.zero		1


	//   ....[61]....
        /*04c0*/ 	.word	0x00003240
        /*04c4*/ 	.word	0x000000ff
        /*04c8*/ 	.word	0x00000000
        /*04cc*/ 	.short	0x010a
        /*04ce*/ 	.byte	0x06
	.zero		1


	//   ....[62]....
        /*04d0*/ 	.word	0x00003370
        /*04d4*/ 	.word	0x000000ff
        /*04d8*/ 	.word	0x00000000
        /*04dc*/ 	.short	0x010a
        /*04de*/ 	.byte	0x1a
	.zero		1


	//   ....[63]....
        /*04e0*/ 	.word	0x00003610
        /*04e4*/ 	.word	0x000000ff
        /*04e8*/ 	.word	0x00000000
        /*04ec*/ 	.short	0x010a
        /*04ee*/ 	.byte	0x06
	.zero		1


	//   ....[64]....
        /*04f0*/ 	.word	0x000036a0
        /*04f4*/ 	.word	0x000000ff
        /*04f8*/ 	.word	0x00000000
        /*04fc*/ 	.short	0x010a
        /*04fe*/ 	.byte	0x06
	.zero		1


	//   ....[65]....
        /*0500*/ 	.word	0x00003730
        /*0504*/ 	.word	0x000000ff
        /*0508*/ 	.word	0x00000000
        /*050c*/ 	.short	0x010a
        /*050e*/ 	.byte	0x06
	.zero		1


	//   ....[66]....
        /*0510*/ 	.word	0x000037c0
        /*0514*/ 	.word	0x000000ff
        /*0518*/ 	.word	0x00000000
        /*051c*/ 	.short	0x010a
        /*051e*/ 	.byte	0x07
	.zero		1


	//   ....[67]....
        /*0520*/ 	.word	0x00003c20
        /*0524*/ 	.word	0x00000000
        /*0528*/ 	.word	0x00000080
        /*052c*/ 	.short	0x010a
        /*052e*/ 	.byte	0xff
	.zero		1


	//   ....[68]....
        /*0530*/ 	.word	0x00003ce0
        /*0534*/ 	.word	0x00000000
        /*0538*/ 	.word	0x00000000
        /*053c*/ 	.short	0x0101
        /*053e*/ 	.byte	0xff
	.zero		1


	//   ....[69]....
        /*0540*/ 	.word	0x00004000
        /*0544*/ 	.word	0x000000ff
        /*0548*/ 	.word	0x00000078
        /*054c*/ 	.short	0x010a
        /*054e*/ 	.byte	0x07
	.zero		1


	//   ....[70]....
        /*0550*/ 	.word	0x000041f0
        /*0554*/ 	.word	0x000000ff
        /*0558*/ 	.word	0x00000060
        /*055c*/ 	.short	0x010a
        /*055e*/ 	.byte	0x07
	.zero		1


	//   ....[71]....
        /*0560*/ 	.word	0x000043c0
        /*0564*/ 	.word	0x000000ff
        /*0568*/ 	.word	0x00000050
        /*056c*/ 	.short	0x010b
        /*056e*/ 	.byte	0x07
	.zero		1


	//   ....[72]....
        /*0570*/ 	.word	0x00004430
        /*0574*/ 	.word	0x000000ff
        /*0578*/ 	.word	0x00000000
        /*057c*/ 	.short	0x0101
        /*057e*/ 	.byte	0x08
	.zero		1


	//   ....[73]....
        /*0580*/ 	.word	0x00004460
        /*0584*/ 	.word	0x000000ff
        /*0588*/ 	.word	0x00000068
        /*058c*/ 	.short	0x010a
        /*058e*/ 	.byte	0x07
	.zero		1


	//   ....[74]....
        /*0590*/ 	.word	0x00004670
        /*0594*/ 	.word	0x000000ff
        /*0598*/ 	.word	0x00000058
        /*059c*/ 	.short	0x010b
        /*059e*/ 	.byte	0x07
	.zero		1


	//   ....[75]....
        /*05a0*/ 	.word	0x00004690
        /*05a4*/ 	.word	0x000000ff
        /*05a8*/ 	.word	0x00000000
        /*05ac*/ 	.short	0x0101
        /*05ae*/ 	.byte	0x0d
	.zero		1


	//   ....[76]....
        /*05b0*/ 	.word	0x000046c0
        /*05b4*/ 	.word	0x000000ff
        /*05b8*/ 	.word	0x00000060
        /*05bc*/ 	.short	0x010a
        /*05be*/ 	.byte	0x07
	.zero		1


	//   ....[77]....
        /*05c0*/ 	.word	0x00004700
        /*05c4*/ 	.word	0x00000000
        /*05c8*/ 	.word	0x00000068
        /*05cc*/ 	.short	0x010a
        /*05ce*/ 	.byte	0xff
	.zero		1


	//   ....[78]....
        /*05d0*/ 	.word	0x00004a50
        /*05d4*/ 	.word	0x00000000
        /*05d8*/ 	.word	0x00000080
        /*05dc*/ 	.short	0x010a
        /*05de*/ 	.byte	0xff
	.zero		1


	//   ....[79]....
        /*05e0*/ 	.word	0x00004b60
        /*05e4*/ 	.word	0x00000000
        /*05e8*/ 	.word	0x00000000
        /*05ec*/ 	.short	0x0101
        /*05ee*/ 	.byte	0xff
	.zero		1


	//   ....[80]....
        /*05f0*/ 	.word	0x000055b0
        /*05f4*/ 	.word	0x00000000
        /*05f8*/ 	.word	0x00000050
        /*05fc*/ 	.short	0x010a
        /*05fe*/ 	.byte	0xff
	.zero		1


	//   ....[81]....
        /*0600*/ 	.word	0x00005620
        /*0604*/ 	.word	0x0000006c
        /*0608*/ 	.word	0x000000a0
        /*060c*/ 	.short	0x010a
        /*060e*/ 	.byte	0xff
	.zero		1


	//   ....[82]....
        /*0610*/ 	.word	0x00005700
        /*0614*/ 	.word	0x00000000
        /*0618*/ 	.word	0x00000050
        /*061c*/ 	.short	0x010a
        /*061e*/ 	.byte	0xff
	.zero		1


	//   ....[83]....
        /*0620*/ 	.word	0x00005820
        /*0624*/ 	.word	0x00000000
        /*0628*/ 	.word	0x00000000
        /*062c*/ 	.short	0x0101
        /*062e*/ 	.byte	0xff
	.zero		1


	//   ....[84]....
        /*0630*/ 	.word	0x000058a0
        /*0634*/ 	.word	0x0000006c
        /*0638*/ 	.word	0x000000a0
        /*063c*/ 	.short	0x010a
        /*063e*/ 	.byte	0xff
	.zero		1


	//   ....[85]....
        /*0640*/ 	.word	0x00006410
        /*0644*/ 	.word	0x0000004b
        /*0648*/ 	.word	0x00000050
        /*064c*/ 	.short	0x010a
        /*064e*/ 	.byte	0xff
	.zero		1


	//   ....[86]....
        /*0650*/ 	.word	0x000064c0
        /*0654*/ 	.word	0x0000004b
        /*0658*/ 	.word	0x00000050
        /*065c*/ 	.short	0x010a
        /*065e*/ 	.byte	0xff
	.zero		1


	//   ....[87]....
        /*0660*/ 	.word	0x000065e0
        /*0664*/ 	.word	0x00000000
        /*0668*/ 	.word	0x00000000
        /*066c*/ 	.short	0x0101
        /*066e*/ 	.byte	0xff
	.zero		1


	//   ....[88]....
        /*0670*/ 	.word	0x00006990
        /*0674*/ 	.word	0x000000ff
        /*0678*/ 	.word	0x00000000
        /*067c*/ 	.short	0x0101
        /*067e*/ 	.byte	0x05
	.zero		1


	//   ....[89]....
        /*0680*/ 	.word	0x000072d0
        /*0684*/ 	.word	0x00000003
        /*0688*/ 	.word	0x000000f0
        /*068c*/ 	.short	0x010a
        /*068e*/ 	.byte	0xff
	.zero		1


	//   ....[90]....
        /*0690*/ 	.word	0x00007330
        /*0694*/ 	.word	0x00000002
        /*0698*/ 	.word	0x00000028
        /*069c*/ 	.short	0x010a
        /*069e*/ 	.byte	0xff
	.zero		1


	//   ....[91]....
        /*06a0*/ 	.word	0x00007390
        /*06a4*/ 	.word	0x00000002
        /*06a8*/ 	.word	0x00000028
        /*06ac*/ 	.short	0x010a
        /*06ae*/ 	.byte	0xff
	.zero		1


	//   ....[92]....
        /*06b0*/ 	.word	0x000073e0
        /*06b4*/ 	.word	0x00000002
        /*06b8*/ 	.word	0x00000080
        /*06bc*/ 	.short	0x010a
        /*06be*/ 	.byte	0xff
	.zero		1


	//   ....[93]....
        /*06c0*/ 	.word	0x00007440
        /*06c4*/ 	.word	0x00000000
        /*06c8*/ 	.word	0x00000000
        /*06cc*/ 	.short	0x010a
        /*06ce*/ 	.byte	0xff
	.zero		1


	//   ....[94]....
        /*06d0*/ 	.word	0x000074a0
        /*06d4*/ 	.word	0x00000000
        /*06d8*/ 	.word	0x00000000
        /*06dc*/ 	.short	0x010a
        /*06de*/ 	.byte	0xff
	.zero		1


	//   ....[95]....
        /*06e0*/ 	.word	0x00007500
        /*06e4*/ 	.word	0x00000000
        /*06e8*/ 	.word	0x00000000
        /*06ec*/ 	.short	0x010a
        /*06ee*/ 	.byte	0xff
	.zero		1


	//   ....[96]....
        /*06f0*/ 	.word	0x00007560
        /*06f4*/ 	.word	0x00000000
        /*06f8*/ 	.word	0x00000000
        /*06fc*/ 	.short	0x010a
        /*06fe*/ 	.byte	0xff
	.zero		1


	//   ....[97]....
        /*0700*/ 	.word	0x000075b0
        /*0704*/ 	.word	0x00000000
        /*0708*/ 	.word	0x000000e0
        /*070c*/ 	.short	0x010a
        /*070e*/ 	.byte	0xff
	.zero		1


	//   ....[98]....
        /*0710*/ 	.word	0x00007610
        /*0714*/ 	.word	0x00000000
        /*0718*/ 	.word	0x00000090
        /*071c*/ 	.short	0x010a
        /*071e*/ 	.byte	0xff
	.zero		1


	//   ....[99]....
        /*0720*/ 	.word	0x00007660
        /*0724*/ 	.word	0x00000000
        /*0728*/ 	.word	0x00000080
        /*072c*/ 	.short	0x010a
        /*072e*/ 	.byte	0xff
	.zero		1


	//   ....[100]....
        /*0730*/ 	.word	0x000076c0
        /*0734*/ 	.word	0x00000000
        /*0738*/ 	.word	0x00000090
        /*073c*/ 	.short	0x010a
        /*073e*/ 	.byte	0xff
	.zero		1


	//   ....[101]....
        /*0740*/ 	.word	0x00007710
        /*0744*/ 	.word	0x00000000
        /*0748*/ 	.word	0x00000080
        /*074c*/ 	.short	0x010a
        /*074e*/ 	.byte	0xff
	.zero		1


	//   ....[102]....
        /*0750*/ 	.word	0x00007770
        /*0754*/ 	.word	0x00000003
        /*0758*/ 	.word	0x000000c0
        /*075c*/ 	.short	0x010a
        /*075e*/ 	.byte	0xff
	.zero		1


	//   ....[103]....
        /*0760*/ 	.word	0x000077d0
        /*0764*/ 	.word	0x00000000
        /*0768*/ 	.word	0x00000000
        /*076c*/ 	.short	0x010a
        /*076e*/ 	.byte	0xff
	.zero		1


	//   ....[104]....
        /*0770*/ 	.word	0x00007830
        /*0774*/ 	.word	0x00000000
        /*0778*/ 	.word	0x00000000
        /*077c*/ 	.short	0x010a
        /*077e*/ 	.byte	0xff
	.zero		1


	//   ....[105]....
        /*0780*/ 	.word	0x00007890
        /*0784*/ 	.word	0x00000000
        /*0788*/ 	.word	0x00000000
        /*078c*/ 	.short	0x010a
        /*078e*/ 	.byte	0xff
	.zero		1


	//   ....[106]....
        /*0790*/ 	.word	0x000078f0
        /*0794*/ 	.word	0x00000000
        /*0798*/ 	.word	0x00000000
        /*079c*/ 	.short	0x010a
        /*079e*/ 	.byte	0xff
	.zero		1


	//   ....[107]....
        /*07a0*/ 	.word	0x00007950
        /*07a4*/ 	.word	0x00000000
        /*07a8*/ 	.word	0x00000000
        /*07ac*/ 	.short	0x010a
        /*07ae*/ 	.byte	0xff
	.zero		1


	//   ....[108]....
        /*07b0*/ 	.word	0x000079a0
        /*07b4*/ 	.word	0x00000000
        /*07b8*/ 	.word	0x00000080
        /*07bc*/ 	.short	0x010a
        /*07be*/ 	.byte	0xff
	.zero		1


	//   ....[109]....
        /*07c0*/ 	.word	0x00007a00
        /*07c4*/ 	.word	0x00000000
        /*07c8*/ 	.word	0x00000078
        /*07cc*/ 	.short	0x010a
        /*07ce*/ 	.byte	0xff
	.zero		1


	//   ....[110]....
        /*07d0*/ 	.word	0x00007a60
        /*07d4*/ 	.word	0x00000003
        /*07d8*/ 	.word	0x00000060
        /*07dc*/ 	.short	0x010a
        /*07de*/ 	.byte	0xff
	.zero		1


	//   ....[111]....
        /*07e0*/ 	.word	0x00007ac0
        /*07e4*/ 	.word	0x00000003
        /*07e8*/ 	.word	0x00000068
        /*07ec*/ 	.short	0x010a
        /*07ee*/ 	.byte	0xff
	.zero		1


	//   ....[112]....
        /*07f0*/ 	.word	0x00007b20
        /*07f4*/ 	.word	0x00000000
        /*07f8*/ 	.word	0x00000060
        /*07fc*/ 	.short	0x010a
        /*07fe*/ 	.byte	0xff
	.zero		1


	//   ....[113]....
        /*0800*/ 	.word	0x00007b70
        /*0804*/ 	.word	0x00000000
        /*0808*/ 	.word	0x00000080
        /*080c*/ 	.short	0x010a
        /*080e*/ 	.byte	0xff
	.zero		1


	//   ....[114]....
        /*0810*/ 	.word	0x00007bc0
        /*0814*/ 	.word	0x00000000
        /*0818*/ 	.word	0x00000050
        /*081c*/ 	.short	0x010a
        /*081e*/ 	.byte	0xff
	.zero		1


	//   ....[115]....
        /*0820*/ 	.word	0x00007c10
        /*0824*/ 	.word	0x0000006c
        /*0828*/ 	.word	0x000000a0
        /*082c*/ 	.short	0x010a
        /*082e*/ 	.byte	0xff
	.zero		1


	//   ....[116]....
        /*0830*/ 	.word	0x00007c60
        /*0834*/ 	.word	0x0000004b
        /*0838*/ 	.word	0x00000050
        /*083c*/ 	.short	0x010a
        /*083e*/ 	.byte	0xff
	.zero		1


	//----- nvinfo : EIATTR_NUM_MBARRIERS
	.align		4
.L_47:
        /*0840*/ 	.byte	0x03, 0x38
        /*0842*/ 	.short	0x0020


	//----- nvinfo : EIATTR_EXIT_INSTR_OFFSETS
	.align		4
        /*0844*/ 	.byte	0x04, 0x1c
        /*0846*/ 	.short	(.L_49 - .L_48)


	//   ....[0]....
.L_48:
        /*0848*/ 	.word	0x00002570


	//   ....[1]....
        /*084c*/ 	.word	0x00002a60


	//   ....[2]....
        /*0850*/ 	.word	0x00002ac0


	//   ....[3]....
        /*0854*/ 	.word	0x00003a20


	//   ....[4]....
        /*0858*/ 	.word	0x00004730


	//   ....[5]....
        /*085c*/ 	.word	0x00004770


	//   ....[6]....
        /*0860*/ 	.word	0x000072c0


	//----- nvinfo : EIATTR_MAX_THREADS
	.align		4
.L_49:
        /*0864*/ 	.byte	0x04, 0x05
        /*0866*/ 	.short	(.L_51 - .L_50)
.L_50:
        /*0868*/ 	.word	0x00000100
        /*086c*/ 	.word	0x00000001
        /*0870*/ 	.word	0x00000001


	//----- nvinfo : EIATTR_CRS_STACK_SIZE
	.align		4
.L_51:
        /*0874*/ 	.byte	0x04, 0x1e
        /*0876*/ 	.short	(.L_53 - .L_52)
.L_52:
        /*0878*/ 	.word	0x00000000


	//----- nvinfo : EIATTR_CBANK_PARAM_SIZE
	.align		4
.L_53:
        /*087c*/ 	.byte	0x03, 0x19
        /*087e*/ 	.short	0x0800


	//----- nvinfo : EIATTR_PARAM_CBANK
	.align		4
        /*0880*/ 	.byte	0x04, 0x0a
        /*0882*/ 	.short	(.L_55 - .L_54)
	.align		4
.L_54:
        /*0884*/ 	.word	index@(.nv.constant0._ZN7cutlass13device_kernelINS_4gemm6kernel13GemmUniversalIN4cute5tupleIJiiiiEEENS1_10collective13CollectiveMmaINS1_35MainloopSm100TmaUmmaWarpSpecializedILi5ELi2ELi4ENS5_IJNS4_1CILi1EEESB_SB_EEEEENS5_IJNSA_ILi64EEENSA_ILi128EEESF_EEEaNS5_IJlSB_lEEEaSH_NS4_8TiledMMAINS4_8MMA_AtomIJNS4_15SM100_MMA_S8_SSIaaiLi64ELi128ELNS4_4UMMA5MajorE0ELSM_0ELNSL_8SaturateE0EEEEEENS4_6LayoutISC_NS5_IJNSA_ILi0EEESR_SR_EEEEENS5_IJNS4_10UnderscoreESU_SU_EEEEENS4_13SM90_TMA_LOADENS4_14ComposedLayoutINS4_7SwizzleILi3ELi4ELi3EEENS4_18smem_ptr_flag_bitsILi8EEENSQ_INS5_IJNSA_ILi8EEESF_EEENS5_IJSF_SB_EEEEEEEvNS4_8identityESX_S17_vS18_EENS_8epilogue10collective18CollectiveEpilogueINS1A_23Sm100TmaWarpSpecializedILi2ELi2ELi32ELb0ELb0EEEJSG_NS5_IJNSQ_ISE_SB_EES1F_EEEaSH_aSH_NS1A_6fusion15FusionCallbacksIS1E_NS1H_17LinearCombinationIaiaiLNS_15FloatRoundStyleE2EEESG_S1G_JEEENS4_5SM1004TMEM4LOAD26SM100_TMEM_LOAD_16dp32b32xESX_NSY_INSZ_ILi2ELi4ELi3EEES12_NSQ_INS5_IJS13_SE_EEENS5_IJSE_SB_EEEEEEENS4_39AutoVectorizingCopyWithAssumedAlignmentILi128EEENS4_14SM90_TMA_STOREES1V_S1X_S1X_EEEvvEEEEvNT_6ParamsE)
        /*0888*/ 	.short	0x0380
        /*088a*/ 	.short	0x0800


	//----- nvinfo : EIATTR_SW_WAR
	.align		4
.L_55:
        /*088c*/ 	.byte	0x04, 0x36
        /*088e*/ 	.short	(.L_57 - .L_56)
.L_56:
        /*0890*/ 	.word	0x00000008
.L_57:


//--------------------- .nv.callgraph             --------------------------
	.section	.nv.callgraph,"",@"SHT_CUDA_CALLGRAPH"
	.align	4
	.sectionentsize	8
	.align		4
        /*0000*/ 	.word	0x00000000
	.align		4
        /*0004*/ 	.word	0xffffffff
	.align		4
        /*0008*/ 	.word	index@(_ZN7cutlass13device_kernelINS_4gemm6kernel13GemmUniversalIN4cute5tupleIJiiiiEEENS1_10collective13CollectiveMmaINS1_35MainloopSm100TmaUmmaWarpSpecializedILi5ELi2ELi4ENS5_IJNS4_1CILi1EEESB_SB_EEEEENS5_IJNSA_ILi64EEENSA_ILi128EEESF_EEEaNS5_IJlSB_lEEEaSH_NS4_8TiledMMAINS4_8MMA_AtomIJNS4_15SM100_MMA_S8_SSIaaiLi64ELi128ELNS4_4UMMA5MajorE0ELSM_0ELNSL_8SaturateE0EEEEEENS4_6LayoutISC_NS5_IJNSA_ILi0EEESR_SR_EEEEENS5_IJNS4_10UnderscoreESU_SU_EEEEENS4_13SM90_TMA_LOADENS4_14ComposedLayoutINS4_7SwizzleILi3ELi4ELi3EEENS4_18smem_ptr_flag_bitsILi8EEENSQ_INS5_IJNSA_ILi8EEESF_EEENS5_IJSF_SB_EEEEEEEvNS4_8identityESX_S17_vS18_EENS_8epilogue10collective18CollectiveEpilogueINS1A_23Sm100TmaWarpSpecializedILi2ELi2ELi32ELb0ELb0EEEJSG_NS5_IJNSQ_ISE_SB_EES1F_EEEaSH_aSH_NS1A_6fusion15FusionCallbacksIS1E_NS1H_17LinearCombinationIaiaiLNS_15FloatRoundStyleE2EEESG_S1G_JEEENS4_5SM1004TMEM4LOAD26SM100_TMEM_LOAD_16dp32b32xESX_NSY_INSZ_ILi2ELi4ELi3EEES12_NSQ_INS5_IJS13_SE_EEENS5_IJSE_SB_EEEEEEENS4_39AutoVectorizingCopyWithAssumedAlignmentILi128EEENS4_14SM90_TMA_STOREES1V_S1X_S1X_EEEvvEEEEvNT_6ParamsE)
	.align		4
        /*000c*/ 	.word	index@(__assertfail)
	.align		4
        /*0010*/ 	.word	0x00000000
	.align		4
        /*0014*/ 	.word	0xfffffffe
	.align		4
        /*0018*/ 	.word	0x00000000
	.align		4
        /*001c*/ 	.word	0xfffffffd
	.align		4
        /*0020*/ 	.word	0x00000000
	.align		4
        /*0024*/ 	.word	0xfffffffc


//--------------------- .nv.constant4             --------------------------
	.section	.nv.constant4,"a",@progbits
	.align	8
	.align		8
.nv.constant4:
        /*0000*/ 	.dword	__assertfail
	.align		8
        /*0008*/ 	.dword	__unnamed_1
	.align		8
        /*0010*/ 	.dword	__unnamed_2
	.align		8
        /*0018*/ 	.dword	_ZN39_INTERNAL_09f3b546_4_k_cu_41b74b7b_99854cuda3std3__45__cpo5beginE
	.align		8
        /*0020*/ 	.dword	_ZN39_INTERNAL_09f3b546_4_k_cu_41b74b7b_99854cuda3std3__45__cpo3endE
	.align		8
        /*0028*/ 	.dword	_ZN39_INTERNAL_09f3b546_4_k_cu_41b74b7b_99854cuda3std3__45__cpo6cbeginE
	.align		8
        /*0030*/ 	.dword	_ZN39_INTERNAL_09f3b546_4_k_cu_41b74b7b_99854cuda3std3__45__cpo4cendE
	.align		8
        /*0038*/ 	.dword	_ZN39_INTERNAL_09f3b546_4_k_cu_41b74b7b_99854cuda3std3__441_GLOBAL__N__09f3b546_4_k_cu_41b74b7b_99856ignoreE
	.align		8
        /*0040*/ 	.dword	_ZN39_INTERNAL_09f3b546_4_k_cu_41b74b7b_99854cuda3std3__419piecewise_constructE
	.align		8
        /*0048*/ 	.dword	_ZN39_INTERNAL_09f3b546_4_k_cu_41b74b7b_99854cuda3std3__48in_placeE
	.align		8
        /*0050*/ 	.dword	_ZN39_INTERNAL_09f3b546_4_k_cu_41b74b7b_99854cuda3std6ranges3__45__cpo4swapE
	.align		8
        /*0058*/ 	.dword	_ZN39_INTERNAL_09f3b546_4_k_cu_41b74b7b_99854cuda3std6ranges3__45__cpo9iter_moveE
	.align		8
        /*0060*/ 	.dword	_ZN39_INTERNAL_09f3b546_4_k_cu_41b74b7b_99854cute7productE
	.align		8
        /*0068*/ 	.dword	_ZN39_INTERNAL_09f3b546_4_k_cu_41b74b7b_99854cute1_E
	.align		8
        /*0070*/ 	.dword	$str$25
	.align		8
        /*0078*/ 	.dword	$str$26
	.align		8
        /*0080*/ 	.dword	$str$27
	.align		8
        /*0088*/ 	.dword	$str$28


//--------------------- .text._ZN7cutlass13device_kernelINS_4gemm6kernel13GemmUniversalIN4cute5tupleIJiiiiEEENS1_10collective13CollectiveMmaINS1_35MainloopSm100TmaUmmaWarpSpecializedILi5ELi2ELi4ENS5_IJNS4_1CILi1EEESB_SB_EEEEENS5_IJNSA_ILi64EEENSA_ILi128EEESF_EEEaNS5_IJlSB_lEEEaSH_NS4_8TiledMMAINS4_8MMA_AtomIJNS4_15SM100_MMA_S8_SSIaaiLi64ELi128ELNS4_4UMMA5MajorE0ELSM_0ELNSL_8SaturateE0EEEEEENS4_6LayoutISC_NS5_IJNSA_ILi0EEESR_SR_EEEEENS5_IJNS4_10UnderscoreESU_SU_EEEEENS4_13SM90_TMA_LOADENS4_14ComposedLayoutINS4_7SwizzleILi3ELi4ELi3EEENS4_18smem_ptr_flag_bitsILi8EEENSQ_INS5_IJNSA_ILi8EEESF_EEENS5_IJSF_SB_EEEEEEEvNS4_8identityESX_S17_vS18_EENS_8epilogue10collective18CollectiveEpilogueINS1A_23Sm100TmaWarpSpecializedILi2ELi2ELi32ELb0ELb0EEEJSG_NS5_IJNSQ_ISE_SB_EES1F_EEEaSH_aSH_NS1A_6fusion15FusionCallbacksIS1E_NS1H_17LinearCombinationIaiaiLNS_15FloatRoundStyleE2EEESG_S1G_JEEENS4_5SM1004TMEM4LOAD26SM100_TMEM_LOAD_16dp32b32xESX_NSY_INSZ_ILi2ELi4ELi3EEES12_NSQ_INS5_IJS13_SE_EEENS5_IJSE_SB_EEEEEEENS4_39AutoVectorizingCopyWithAssumedAlignmentILi128EEENS4_14SM90_TMA_STOREES1V_S1X_S1X_EEEvvEEEEvNT_6ParamsE --------------------------
	.section	.text._ZN7cutlass13device_kernelINS_4gemm6kernel13GemmUniversalIN4cute5tupleIJiiiiEEENS1_10collective13CollectiveMmaINS1_35MainloopSm100TmaUmmaWarpSpecializedILi5ELi2ELi4ENS5_IJNS4_1CILi1EEESB_SB_EEEEENS5_IJNSA_ILi64EEENSA_ILi128EEESF_EEEaNS5_IJlSB_lEEEaSH_NS4_8TiledMMAINS4_8MMA_AtomIJNS4_15SM100_MMA_S8_SSIaaiLi64ELi128ELNS4_4UMMA5MajorE0ELSM_0ELNSL_8SaturateE0EEEEEENS4_6LayoutISC_NS5_IJNSA_ILi0EEESR_SR_EEEEENS5_IJNS4_10UnderscoreESU_SU_EEEEENS4_13SM90_TMA_LOADENS4_14ComposedLayoutINS4_7SwizzleILi3ELi4ELi3EEENS4_18smem_ptr_flag_bitsILi8EEENSQ_INS5_IJNSA_ILi8EEESF_EEENS5_IJSF_SB_EEEEEEEvNS4_8identityESX_S17_vS18_EENS_8epilogue10collective18CollectiveEpilogueINS1A_23Sm100TmaWarpSpecializedILi2ELi2ELi32ELb0ELb0EEEJSG_NS5_IJNSQ_ISE_SB_EES1F_EEEaSH_aSH_NS1A_6fusion15FusionCallbacksIS1E_NS1H_17LinearCombinationIaiaiLNS_15FloatRoundStyleE2EEESG_S1G_JEEENS4_5SM1004TMEM4LOAD26SM100_TMEM_LOAD_16dp32b32xESX_NSY_INSZ_ILi2ELi4ELi3EEES12_NSQ_INS5_IJS13_SE_EEENS5_IJSE_SB_EEEEEEENS4_39AutoVectorizingCopyWithAssumedAlignmentILi128EEENS4_14SM90_TMA_STOREES1V_S1X_S1X_EEEvvEEEEvNT_6ParamsE,"ax",@progbits
	.align	128
.text._ZN7cutlass13device_kernelINS_4gemm6kernel13GemmUniversalIN4cute5tupleIJiiiiEEENS1_10collective13CollectiveMmaINS1_35MainloopSm100TmaUmmaWarpSpecializedILi5ELi2ELi4ENS5_IJNS4_1CILi1EEESB_SB_EEEEENS5_IJNSA_ILi64EEENSA_ILi128EEESF_EEEaNS5_IJlSB_lEEEaSH_NS4_8TiledMMAINS4_8MMA_AtomIJNS4_15SM100_MMA_S8_SSIaaiLi64ELi128ELNS4_4UMMA5MajorE0ELSM_0ELNSL_8SaturateE0EEEEEENS4_6LayoutISC_NS5_IJNSA_ILi0EEESR_SR_EEEEENS5_IJNS4_10UnderscoreESU_SU_EEEEENS4_13SM90_TMA_LOADENS4_14ComposedLayoutINS4_7SwizzleILi3ELi4ELi3EEENS4_18smem_ptr_flag_bitsILi8EEENSQ_INS5_IJNSA_ILi8EEESF_EEENS5_IJSF_SB_EEEEEEEvNS4_8identityESX_S17_vS18_EENS_8epilogue10collective18CollectiveEpilogueINS1A_23Sm100TmaWarpSpecializedILi2ELi2ELi32ELb0ELb0EEEJSG_NS5_IJNSQ_ISE_SB_EES1F_EEEaSH_aSH_NS1A_6fusion15FusionCallbacksIS1E_NS1H_17LinearCombinationIaiaiLNS_15FloatRoundStyleE2EEESG_S1G_JEEENS4_5SM1004TMEM4LOAD26SM100_TMEM_LOAD_16dp32b32xESX_NSY_INSZ_ILi2ELi4ELi3EEES12_NSQ_INS5_IJS13_SE_EEENS5_IJSE_SB_EEEEEEENS4_39AutoVectorizingCopyWithAssumedAlignmentILi128EEENS4_14SM90_TMA_STOREES1V_S1X_S1X_EEEvvEEEEvNT_6ParamsE:
        .type           _ZN7cutlass13device_kernelINS_4gemm6kernel13GemmUniversalIN4cute5tupleIJiiiiEEENS1_10collective13CollectiveMmaINS1_35MainloopSm100TmaUmmaWarpSpecializedILi5ELi2ELi4ENS5_IJNS4_1CILi1EEESB_SB_EEEEENS5_IJNSA_ILi64EEENSA_ILi128EEESF_EEEaNS5_IJlSB_lEEEaSH_NS4_8TiledMMAINS4_8MMA_AtomIJNS4_15SM100_MMA_S8_SSIaaiLi64ELi128ELNS4_4UMMA5MajorE0ELSM_0ELNSL_8SaturateE0EEEEEENS4_6LayoutISC_NS5_IJNSA_ILi0EEESR_SR_EEEEENS5_IJNS4_10UnderscoreESU_SU_EEEEENS4_13SM90_TMA_LOADENS4_14ComposedLayoutINS4_7SwizzleILi3ELi4ELi3EEENS4_18smem_ptr_flag_bitsILi8EEENSQ_INS5_IJNSA_ILi8EEESF_EEENS5_IJSF_SB_EEEEEEEvNS4_8identityESX_S17_vS18_EENS_8epilogue10collective18CollectiveEpilogueINS1A_23Sm100TmaWarpSpecializedILi2ELi2ELi32ELb0ELb0EEEJSG_NS5_IJNSQ_ISE_SB_EES1F_EEEaSH_aSH_NS1A_6fusion15FusionCallbacksIS1E_NS1H_17LinearCombinationIaiaiLNS_15FloatRoundStyleE2EEESG_S1G_JEEENS4_5SM1004TMEM4LOAD26SM100_TMEM_LOAD_16dp32b32xESX_NSY_INSZ_ILi2ELi4ELi3EEES12_NSQ_INS5_IJS13_SE_EEENS5_IJSE_SB_EEEEEEENS4_39AutoVectorizingCopyWithAssumedAlignmentILi128EEENS4_14SM90_TMA_STOREES1V_S1X_S1X_EEEvvEEEEvNT_6ParamsE,@function
        .size           _ZN7cutlass13device_kernelINS_4gemm6kernel13GemmUniversalIN4cute5tupleIJiiiiEEENS1_10collective13CollectiveMmaINS1_35MainloopSm100TmaUmmaWarpSpecializedILi5ELi2ELi4ENS5_IJNS4_1CILi1EEESB_SB_EEEEENS5_IJNSA_ILi64EEENSA_ILi128EEESF_EEEaNS5_IJlSB_lEEEaSH_NS4_8TiledMMAINS4_8MMA_AtomIJNS4_15SM100_MMA_S8_SSIaaiLi64ELi128ELNS4_4UMMA5MajorE0ELSM_0ELNSL_8SaturateE0EEEEEENS4_6LayoutISC_NS5_IJNSA_ILi0EEESR_SR_EEEEENS5_IJNS4_10UnderscoreESU_SU_EEEEENS4_13SM90_TMA_LOADENS4_14ComposedLayoutINS4_7SwizzleILi3ELi4ELi3EEENS4_18smem_ptr_flag_bitsILi8EEENSQ_INS5_IJNSA_ILi8EEESF_EEENS5_IJSF_SB_EEEEEEEvNS4_8identityESX_S17_vS18_EENS_8epilogue10collective18CollectiveEpilogueINS1A_23Sm100TmaWarpSpecializedILi2ELi2ELi32ELb0ELb0EEEJSG_NS5_IJNSQ_ISE_SB_EES1F_EEEaSH_aSH_NS1A_6fusion15FusionCallbacksIS1E_NS1H_17LinearCombinationIaiaiLNS_15FloatRoundStyleE2EEESG_S1G_JEEENS4_5SM1004TMEM4LOAD26SM100_TMEM_LOAD_16dp32b32xESX_NSY_INSZ_ILi2ELi4ELi3EEES12_NSQ_INS5_IJS13_SE_EEENS5_IJSE_SB_EEEEEEENS4_39AutoVectorizingCopyWithAssumedAlignmentILi128EEENS4_14SM90_TMA_STOREES1V_S1X_S1X_EEEvvEEEEvNT_6ParamsE,(.L_x_145 - _ZN7cutlass13device_kernelINS_4gemm6kernel13GemmUniversalIN4cute5tupleIJiiiiEEENS1_10collective13CollectiveMmaINS1_35MainloopSm100TmaUmmaWarpSpecializedILi5ELi2ELi4ENS5_IJNS4_1CILi1EEESB_SB_EEEEENS5_IJNSA_ILi64EEENSA_ILi128EEESF_EEEaNS5_IJlSB_lEEEaSH_NS4_8TiledMMAINS4_8MMA_AtomIJNS4_15SM100_MMA_S8_SSIaaiLi64ELi128ELNS4_4UMMA5MajorE0ELSM_0ELNSL_8SaturateE0EEEEEENS4_6LayoutISC_NS5_IJNSA_ILi0EEESR_SR_EEEEENS5_IJNS4_10UnderscoreESU_SU_EEEEENS4_13SM90_TMA_LOADENS4_14ComposedLayoutINS4_7SwizzleILi3ELi4ELi3EEENS4_18smem_ptr_flag_bitsILi8EEENSQ_INS5_IJNSA_ILi8EEESF_EEENS5_IJSF_SB_EEEEEEEvNS4_8identityESX_S17_vS18_EENS_8epilogue10collective18CollectiveEpilogueINS1A_23Sm100TmaWarpSpecializedILi2ELi2ELi32ELb0ELb0EEEJSG_NS5_IJNSQ_ISE_SB_EES1F_EEEaSH_aSH_NS1A_6fusion15FusionCallbacksIS1E_NS1H_17LinearCombinationIaiaiLNS_15FloatRoundStyleE2EEESG_S1G_JEEENS4_5SM1004TMEM4LOAD26SM100_TMEM_LOAD_16dp32b32xESX_NSY_INSZ_ILi2ELi4ELi3EEES12_NSQ_INS5_IJS13_SE_EEENS5_IJSE_SB_EEEEEEENS4_39AutoVectorizingCopyWithAssumedAlignmentILi128EEENS4_14SM90_TMA_STOREES1V_S1X_S1X_EEEvvEEEEvNT_6ParamsE)
        .other          _ZN7cutlass13device_kernelINS_4gemm6kernel13GemmUniversalIN4cute5tupleIJiiiiEEENS1_10collective13CollectiveMmaINS1_35MainloopSm100TmaUmmaWarpSpecializedILi5ELi2ELi4ENS5_IJNS4_1CILi1EEESB_SB_EEEEENS5_IJNSA_ILi64EEENSA_ILi128EEESF_EEEaNS5_IJlSB_lEEEaSH_NS4_8TiledMMAINS4_8MMA_AtomIJNS4_15SM100_MMA_S8_SSIaaiLi64ELi128ELNS4_4UMMA5MajorE0ELSM_0ELNSL_8SaturateE0EEEEEENS4_6LayoutISC_NS5_IJNSA_ILi0EEESR_SR_EEEEENS5_IJNS4_10UnderscoreESU_SU_EEEEENS4_13SM90_TMA_LOADENS4_14ComposedLayoutINS4_7SwizzleILi3ELi4ELi3EEENS4_18smem_ptr_flag_bitsILi8EEENSQ_INS5_IJNSA_ILi8EEESF_EEENS5_IJSF_SB_EEEEEEEvNS4_8identityESX_S17_vS18_EENS_8epilogue10collective18CollectiveEpilogueINS1A_23Sm100TmaWarpSpecializedILi2ELi2ELi32ELb0ELb0EEEJSG_NS5_IJNSQ_ISE_SB_EES1F_EEEaSH_aSH_NS1A_6fusion15FusionCallbacksIS1E_NS1H_17LinearCombinationIaiaiLNS_15FloatRoundStyleE2EEESG_S1G_JEEENS4_5SM1004TMEM4LOAD26SM100_TMEM_LOAD_16dp32b32xESX_NSY_INSZ_ILi2ELi4ELi3EEES12_NSQ_INS5_IJS13_SE_EEENS5_IJSE_SB_EEEEEEENS4_39AutoVectorizingCopyWithAssumedAlignmentILi128EEENS4_14SM90_TMA_STOREES1V_S1X_S1X_EEEvvEEEEvNT_6ParamsE,@"STO_CUDA_ENTRY STV_DEFAULT"
_ZN7cutlass13device_kernelINS_4gemm6kernel13GemmUniversalIN4cute5tupleIJiiiiEEENS1_10collective13CollectiveMmaINS1_35MainloopSm100TmaUmmaWarpSpecializedILi5ELi2ELi4ENS5_IJNS4_1CILi1EEESB_SB_EEEEENS5_IJNSA_ILi64EEENSA_ILi128EEESF_EEEaNS5_IJlSB_lEEEaSH_NS4_8TiledMMAINS4_8MMA_AtomIJNS4_15SM100_MMA_S8_SSIaaiLi64ELi128ELNS4_4UMMA5MajorE0ELSM_0ELNSL_8SaturateE0EEEEEENS4_6LayoutISC_NS5_IJNSA_ILi0EEESR_SR_EEEEENS5_IJNS4_10UnderscoreESU_SU_EEEEENS4_13SM90_TMA_LOADENS4_14ComposedLayoutINS4_7SwizzleILi3ELi4ELi3EEENS4_18smem_ptr_flag_bitsILi8EEENSQ_INS5_IJNSA_ILi8EEESF_EEENS5_IJSF_SB_EEEEEEEvNS4_8identityESX_S17_vS18_EENS_8epilogue10collective18CollectiveEpilogueINS1A_23Sm100TmaWarpSpecializedILi2ELi2ELi32ELb0ELb0EEEJSG_NS5_IJNSQ_ISE_SB_EES1F_EEEaSH_aSH_NS1A_6fusion15FusionCallbacksIS1E_NS1H_17LinearCombinationIaiaiLNS_15FloatRoundStyleE2EEESG_S1G_JEEENS4_5SM1004TMEM4LOAD26SM100_TMEM_LOAD_16dp32b32xESX_NSY_INSZ_ILi2ELi4ELi3EEES12_NSQ_INS5_IJS13_SE_EEENS5_IJSE_SB_EEEEEEENS4_39AutoVectorizingCopyWithAssumedAlignmentILi128EEENS4_14SM90_TMA_STOREES1V_S1X_S1X_EEEvvEEEEvNT_6ParamsE:
[----:B------:R-:W1:Y:S01]  /*0000*/  LDC R1, c[0x0][0x37c] ;  /* 0x0000df00ff017b82 */ /* 0x000e620000000800 */
[----:B------:R-:W2:Y:S01]  /*0010*/  S2R R103, SR_TID.X ;  /* 0x0000000000677919 */ /* 0x000ea20000002100 */
[----:B------:R-:W3:Y:S01]  /*0020*/  LDCU.64 UR4, c[0x0][0x890] ;  /* 0x00011200ff0477ac */ /* 0x000ee20008000a00 */
[----:B------:R-:W-:Y:S02]  /*0030*/  PRMT R91, RZ, 0x7610, R91 ;  /* 0x00007610ff5b7816 */ /* 0x000fe4000000005b */
[----:B------:R-:W-:Y:S01]  /*0040*/  ELECT P5, URZ, PT ;  /* 0x0000000000ff782f */ /* 0x000fe200038a0000 */
[----:B------:R-:W4:Y:S01]  /*0050*/  LDCU.64 UR46, c[0x0][0x358] ;  /* 0x00006b00ff2e77ac */ /* 0x000f220008000a00 */
[----:B---3--:R-:W-:-:S04]  /*0060*/  UISETP.NE.U32.AND UP0, UPT, UR4, URZ, UPT ;  /* 0x000000ff0400728c */ /* 0x008fc8000bf05070 */
[----:B------:R-:W-:Y:S01]  /*0070*/  UISETP.NE.AND.EX UP0, UPT, UR5, URZ, UPT, UP0 ;  /* 0x000000ff0500728c */ /* 0x000fe2000bf05300 */
[----:B--2---:R-:W-:-:S05]  /*0080*/  SHF.R.U32.HI R96, RZ, 0x5, R103 ;  /* 0x00000005ff607819 */ /* 0x004fca0000011667 */
[----:B------:R-:W2:Y:S02]  /*0090*/  SHFL.IDX PT, R0, R96, RZ, 0x1f ;  /* 0x00001fff60007589 */ /* 0x000ea400000e0000 */
[----:B--2---:R-:W-:Y:S01]  /*00a0*/  R2UR UR8, R0 ;  /* 0x00000000000872ca */ /* 0x004fe200000e0000 */
[----:B-1--4-:R-:W-:-:S14]  /*00b0*/  BRA.U UP0, `(.L_x_0) ;  /* 0x00000001002c7547 */ /* 0x012fdc000b800000 */
[----:B------:R-:W1:Y:S02]  /*00c0*/  LDCU.64 UR6, c[0x0][0x888] ;  /* 0x00011100ff0677ac */ /* 0x000e640008000a00 */
[----:B-1----:R-:W-:-:S04]  /*00d0*/  UISETP.NE.U32.AND UP0, UPT, UR6, URZ, UPT ;  /* 0x000000ff0600728c */ /* 0x002fc8000bf05070 */
[----:B------:R-:W-:-:S09]  /*00e0*/  UISETP.NE.AND.EX UP0, UPT, UR7, URZ, UPT, UP0 ;  /* 0x000000ff0700728c */ /* 0x000fd2000bf05300 */
[----:B------:R-:W-:Y:S05]  /*00f0*/  BRA.U !UP0, `(.L_x_1) ;  /* 0x0000000108107547 */ /* 0x000fea000b800000 */
[----:B------:R-:W1:Y:S02]  /*0100*/  LDC.64 R50, c[0x0][0x888] ;  /* 0x00022200ff327b82 */ /* 0x000e640000000a00 */
[----:B-1----:R1:W5:Y:S01]  /*0110*/  LDG.E R50, desc[UR46][R50.64] ;  /* 0x0000002e32327981 */ /* 0x002362000c1e1900 */
[----:B------:R-:W-:Y:S01]  /*0120*/  HFMA2 R91, -RZ, RZ, 0, 5.9604644775390625e-08 ;  /* 0x00000001ff5b7431 */ /* 0x000fe200000001ff */
[----:B------:R-:W-:Y:S05]  /*0130*/  BRA `(.L_x_0) ;  /* 0x00000000000c7947 */ /* 0x000fea0003800000 */
.L_x_1:
[----:B------:R-:W1:Y:S01]  /*0140*/  LDCU UR6, c[0x0][0x880] ;  /* 0x00011000ff0677ac */ /* 0x000e620008000800 */
[----:B------:R-:W-:Y:S01]  /*0150*/  HFMA2 R91, -RZ, RZ, 0, 5.9604644775390625e-08 ;  /* 0x00000001ff5b7431 */ /* 0x000fe200000001ff */
[----:B-1----:R-:W-:-:S07]  /*0160*/  MOV R50, UR6 ;  /* 0x0000000600327c02 */ /* 0x002fce0008000f00 */
.L_x_0:
[----:B------:R-:W2:Y:S02]  /*0170*/  LDCU.64 UR6, c[0x0][0x8b0] ;  /* 0x00011600ff0677ac */ /* 0x000ea40008000a00 */
[----:B--2---:R-:W-:-:S04]  /*0180*/  UISETP.NE.U32.AND UP0, UPT, UR6, URZ, UPT ;  /* 0x000000ff0600728c */ /* 0x004fc8000bf05070 */
[----:B------:R-:W-:-:S09]  /*0190*/  UISETP.NE.AND.EX UP0, UPT, UR7, URZ, UPT, UP0 ;  /* 0x000000ff0700728c */ /* 0x000fd2000bf05300 */
[----:B------:R-:W-:Y:S05]  /*01a0*/  BRA.U UP0, `(.L_x_2) ;  /* 0x0000000100247547 */ /* 0x000fea000b800000 */
[----:B------:R-:W2:Y:S02]  /*01b0*/  LDCU.64 UR6, c[0x0][0x8a8] ;  /* 0x00011500ff0677ac */ /* 0x000ea40008000a00 */
[----:B--2---:R-:W-:-:S04]  /*01c0*/  UISETP.NE.U32.AND UP0, UPT, UR6, URZ, UPT ;  /* 0x000000ff0600728c */ /* 0x004fc8000bf05070 */
[----:B------:R-:W-:-:S09]  /*01d0*/  UISETP.NE.AND.EX UP0, UPT, UR7, URZ, UPT, UP0 ;  /* 0x000000ff0700728c */ /* 0x000fd2000bf05300 */
[----:B------:R-:W-:Y:S05]  /*01e0*/  BRA.U !UP0, `(.L_x_3) ;  /* 0x00000001080c7547 */ /* 0x000fea000b800000 */
[----:B------:R-:W2:Y:S02]  /*01f0*/  LDC.64 R2, c[0x0][0x8a8] ;  /* 0x00022a00ff027b82 */ /* 0x000ea40000000a00 */
[----:B--2---:R2:W5:Y:S01]  /*0200*/  LDG.E R47, desc[UR46][R2.64] ;  /* 0x0000002e022f7981 */ /* 0x004562000c1e1900 */
[----:B------:R-:W-:Y:S05]  /*0210*/  BRA `(.L_x_2) ;  /* 0x0000000000087947 */ /* 0x000fea0003800000 */
.L_x_3:
[----:B------:R-:W2:Y:S02]  /*0220*/  LDCU UR6, c[0x0][0x8a0] ;  /* 0x00011400ff0677ac */ /* 0x000ea40008000800 */
[----:B--2---:R-:W-:Y:S02]  /*0230*/  MOV R47, UR6 ;  /* 0x00000006002f7c02 */ /* 0x004fe40008000f00 */
.L_x_2:
[----:B------:R-:W-:Y:S01]  /*0240*/  IMAD.U32 R0, RZ, RZ, UR8 ;  /* 0x00000008ff007e24 */ /* 0x000fe2000f8e00ff */
[----:B------:R-:W-:Y:S04]  /*0250*/  BSSY.RECONVERGENT B0, `(.L_x_4) ;  /* 0x000000c000007945 */ /* 0x000fe80003800200 */
[C---:B------:R-:W-:Y:S02]  /*0260*/  ISETP.NE.OR P1, PT, R0.reuse, 0x1, !P5 ;  /* 0x000000010000780c */ /* 0x040fe40006f25670 */
[----:B------:R-:W-:-:S11]  /*0270*/  ISETP.NE.OR P0, PT, R0, 0x3, !P5 ;  /* 0x000000030000780c */ /* 0x000fd60006f05670 */
[----:B------:R-:W-:Y:S05]  /*0280*/  @P1 BRA `(.L_x_5) ;  /* 0x0000000000201947 */ /* 0x000fea0003800000 */
[----:B------:R-:W3:Y:S02]  /*0290*/  LDCU.64 UR6, c[0x0][0x348] ;  /* 0x00006900ff0677ac */ /* 0x000ee40008000a00 */
[----:B---3--:R-:W-:Y:S02]  /*02a0*/  UIADD3 UR10, UP1, UPT, UR6, 0x80, URZ ;  /* 0x00000080060a7890 */ /* 0x008fe4000ff3e0ff */
[----:B------:R-:W-:Y:S02]  /*02b0*/  UIADD3 UR6, UP0, UPT, UR6, 0x180, URZ ;  /* 0x0000018006067890 */ /* 0x000fe4000ff1e0ff */
[----:B------:R-:W-:Y:S02]  /*02c0*/  UIADD3.X UR11, UPT, UPT, URZ, UR7, URZ, UP1, !UPT ;  /* 0x00000007ff0b7290 */ /* 0x000fe40008ffe4ff */
[----:B------:R-:W-:-:S07]  /*02d0*/  UIADD3.X UR7, UPT, UPT, URZ, UR7, URZ, UP0, !UPT ;  /* 0x00000007ff077290 */ /* 0x000fce00087fe4ff */
[----:B------:R3:W-:Y:S02]  /*02e0*/  UTMACCTL.PF [UR10] ;  /* 0x000000000a0079b9 */ /* 0x0007e40008040000 */
[----:B------:R3:W-:Y:S02]  /*02f0*/  UTMACCTL.PF [UR6] ;  /* 0x00000000060079b9 */ /* 0x0007e40008040000 */
[----:B---3--:R-:W-:Y:S01]  /*0300*/  NOP ;  /* 0x0000000000007918 */ /* 0x008fe20000000000 */
.L_x_5:
[----:B------:R-:W-:Y:S05]  /*0310*/  BSYNC.RECONVERGENT B0 ;  /* 0x0000000000007941 */ /* 0x000fea0003800200 */
.L_x_4:
[----:B------:R-:W-:Y:S04]  /*0320*/  BSSY.RECONVERGENT B0, `(.L_x_6) ;  /* 0x000000a000007945 */ /* 0x000fe80003800200 */
        /* <DEDUP_REMOVED lines=9> */
.L_x_7:
[----:B------:R-:W-:Y:S05]  /*03c0*/  BSYNC.RECONVERGENT B0 ;  /* 0x0000000000007941 */ /* 0x000fea0003800200 */
.L_x_6:
[----:B------:R-:W3:Y:S01]  /*03d0*/  LDCU.64 UR6, c[0x0][0x888] ;  /* 0x00011100ff0677ac */ /* 0x000ee20008000a00 */
[----:B------:R-:W-:Y:S02]  /*03e0*/  UISETP.EQ.U32.AND UP1, UPT, UR4, URZ, UPT ;  /* 0x000000ff0400728c */ /* 0x000fe4000bf22070 */
[----:B------:R-:W-:Y:S02]  /*03f0*/  UPLOP3.LUT UP2, UPT, UPT, UPT, UPT, 0x80, 0x8 ;  /* 0x000000000008789c */ /* 0x000fe40003f4f070 */
[----:B---3--:R-:W-:-:S04]  /*0400*/  UISETP.NE.U32.AND UP0, UPT, UR6, URZ, UPT ;  /* 0x000000ff0600728c */ /* 0x008fc8000bf05070 */
[----:B------:R-:W-:-:S04]  /*0410*/  UISETP.NE.AND.EX UP0, UPT, UR7, URZ, UPT, UP0 ;  /* 0x000000ff0700728c */ /* 0x000fc8000bf05300 */
[----:B------:R-:W-:-:S04]  /*0420*/  UISETP.EQ.OR.EX UP3, UPT, UR5, URZ, !UP0, UP1 ;  /* 0x000000ff0500728c */ /* 0x000fc8000c762710 */
[----:B------:R-:W-:-:S05]  /*0430*/  UP2UR UR50, UPR, URZ, 0x8 ;  /* 0x00000008ff327883 */ /* 0x000fca0008000000 */
[----:B------:R-:W-:Y:S07]  /*0440*/  BRA.U !UP3, `(.L_x_8) ;  /* 0x000000010b207547 */ /* 0x000fee000b800000 */
[----:B-----5:R-:W-:Y:S01]  /*0450*/  R2UR UR6, R50 ;  /* 0x00000000320672ca */ /* 0x020fe200000e0000 */
[----:B------:R-:W-:Y:S02]  /*0460*/  UISETP.NE.U32.AND UP2, UPT, UR4, URZ, UPT ;  /* 0x000000ff0400728c */ /* 0x000fe4000bf45070 */
[----:B------:R-:W-:Y:S02]  /*0470*/  USEL UR4, URZ, 0xffffffff, UP0 ;  /* 0xffffffffff047887 */ /* 0x000fe40008000000 */
[----:B------:R-:W-:-:S08]  /*0480*/  UISETP.NE.AND.EX UP2, UPT, UR5, URZ, UPT, UP2 ;  /* 0x000000ff0500728c */ /* 0x000fd0000bf45320 */
[----:B------:R-:W-:-:S04]  /*0490*/  UISETP.NE.AND UP1, UPT, UR6, URZ, UPT ;  /* 0x000000ff0600728c */ /* 0x000fc8000bf25270 */
[----:B------:R-:W-:-:S04]  /*04a0*/  @!UP2 USEL UR4, URZ, 0xffffffff, UP1 ;  /* 0xffffffffff04a887 */ /* 0x000fc80008800000 */
[----:B------:R-:W-:-:S04]  /*04b0*/  ULOP3.LUT UR4, UR4, 0x1, URZ, 0xc0, !UPT ;  /* 0x0000000104047892 */ /* 0x000fc8000f8ec0ff */
[----:B------:R-:W-:-:S11]  /*04c0*/  UISETP.NE.U32.AND UP2, UPT, UR4, 0x1, UPT ;  /* 0x000000010400788c */ /* 0x000fd6000bf45070 */
.L_x_8:
[----:B--2---:R-:W2:Y:S01]  /*04d0*/  SHFL.IDX PT, R2, R96, RZ, 0x1f ;  /* 0x00001fff60027589 */ /* 0x004ea200000e0000 */
[----:B------:R-:W-:-:S04]  /*04e0*/  UISETP.NE.AND UP1, UPT, UR8, 0x2, UPT ;  /* 0x000000020800788c */ /* 0x000fc8000bf25270 */
[----:B------:R-:W-:Y:S01]  /*04f0*/  USEL UR6, URZ, 0x1, UP1 ;  /* 0x00000001ff067887 */ /* 0x000fe20008800000 */
[----:B--2---:R-:W-:-:S13]  /*0500*/  ISETP.NE.AND P0, PT, R2, RZ, PT ;  /* 0x000000ff0200720c */ /* 0x004fda0003f05270 */
[----:B------:R-:W-:Y:S05]  /*0510*/  @P0 BRA `(.L_x_9) ;  /* 0x0000000000500947 */ /* 0x000fea0003800000 */
[----:B------:R-:W2:Y:S01]  /*0520*/  S2UR UR5, SR_CgaCtaId ;  /* 0x00000000000579c3 */ /* 0x000ea20000008800 */
[----:B------:R-:W-:Y:S01]  /*0530*/  UMOV UR7, 0x400 ;  /* 0x0000040000077882 */ /* 0x000fe20000000000 */
[----:B------:R-:W-:Y:S01]  /*0540*/  UMOV UR4, 0x1 ;  /* 0x0000000100047882 */ /* 0x000fe20000000000 */
[----:B------:R-:W-:Y:S01]  /*0550*/  ELECT P0, URZ, PT ;  /* 0x0000000000ff782f */ /* 0x000fe20003800000 */
[----:B------:R-:W-:-:S04]  /*0560*/  UIADD3 UR10, UPT, UPT, -UR4, 0x100000, URZ ;  /* 0x00100000040a7890 */ /* 0x000fc8000fffe1ff */
[----:B------:R-:W-:Y:S02]  /*0570*/  USHF.L.U32 UR11, UR10, 0xb, URZ ;  /* 0x0000000b0a0b7899 */ /* 0x000fe400080006ff */
[----:B------:R-:W-:Y:S02]  /*0580*/  USHF.L.U32 UR10, UR10, 0x1, URZ ;  /* 0x000000010a0a7899 */ /* 0x000fe400080006ff */
[----:B--2---:R-:W-:Y:S01]  /*0590*/  ULEA UR5, UR5, UR7, 0x18 ;  /* 0x0000000705057291 */ /* 0x004fe2000f8ec0ff */
[----:B------:R-:W2:Y:S11]  /*05a0*/  FENCE.VIEW.ASYNC.S ;  /* 0x00000000000073c6 */ /* 0x000eb60000000000 */
[----:B--2---:R2:W3:Y:S01]  /*05b0*/  SYNCS.EXCH.64 URZ, [UR5], UR10 ;  /* 0x0000000a05ff75b2 */ /* 0x0044e20008000100 */
[----:B------:R2:W4:Y:S01]  /*05c0*/  SYNCS.EXCH.64 URZ, [UR5+0x28], UR10 ;  /* 0x0000280a05ff75b2 */ /* 0x0005220008000100 */
[----:B------:R2:W1:Y:S01]  /*05d0*/  SYNCS.EXCH.64 URZ, [UR5+0x8], UR10 ;  /* 0x0000080a05ff75b2 */ /* 0x0004620008000100 */
[----:B------:R2:W1:Y:S01]  /*05e0*/  SYNCS.EXCH.64 URZ, [UR5+0x30], UR10 ;  /* 0x0000300a05ff75b2 */ /* 0x0004620008000100 */
[----:B------:R2:W1:Y:S01]  /*05f0*/  SYNCS.EXCH.64 URZ, [UR5+0x10], UR10 ;  /* 0x0000100a05ff75b2 */ /* 0x0004620008000100 */
[----:B------:R2:W1:Y:S01]  /*0600*/  SYNCS.EXCH.64 URZ, [UR5+0x38], UR10 ;  /* 0x0000380a05ff75b2 */ /* 0x0004620008000100 */
[----:B------:R2:W1:Y:S01]  /*0610*/  SYNCS.EXCH.64 URZ, [UR5+0x18], UR10 ;  /* 0x0000180a05ff75b2 */ /* 0x0004620008000100 */
[----:B------:R2:W1:Y:S01]  /*0620*/  SYNCS.EXCH.64 URZ, [UR5+0x40], UR10 ;  /* 0x0000400a05ff75b2 */ /* 0x0004620008000100 */
[----:B------:R2:W1:Y:S01]  /*0630*/  SYNCS.EXCH.64 URZ, [UR5+0x20], UR10 ;  /* 0x0000200a05ff75b2 */ /* 0x0004620008000100 */
[----:B------:R2:W1:Y:S01]  /*0640*/  SYNCS.EXCH.64 URZ, [UR5+0x48], UR10 ;  /* 0x0000480a05ff75b2 */ /* 0x0004620008000100 */
[----:B------:R-:W-:Y:S01]  /*0650*/  NOP ;  /* 0x0000000000007918 */ /* 0x000fe20000000000 */
.L_x_9:
[----:B------:R-:W2:Y:S01]  /*0660*/  SHFL.IDX PT, R2, R96, RZ, 0x1f ;  /* 0x00001fff60027589 */ /* 0x000ea200000e0000 */
[----:B------:R-:W-:Y:S01]  /*0670*/  NOP ;  /* 0x0000000000007918 */ /* 0x000fe20000000000 */
[----:B--2---:R-:W-:-:S13]  /*0680*/  ISETP.NE.AND P0, PT, R2, 0x1, PT ;  /* 0x000000010200780c */ /* 0x004fda0003f05270 */
[----:B------:R-:W-:Y:S05]  /*0690*/  @P0 BRA `(.L_x_10) ;  /* 0x0000000000480947 */ /* 0x000fea0003800000 */
[----:B------:R-:W2:Y:S01]  /*06a0*/  S2UR UR7, SR_CgaCtaId ;  /* 0x00000000000779c3 */ /* 0x000ea20000008800 */
[----:B------:R-:W-:Y:S01]  /*06b0*/  UMOV UR9, 0x400 ;  /* 0x0000040000097882 */ /* 0x000fe20000000000 */
[----:B------:R-:W-:Y:S01]  /*06c0*/  UMOV UR5, 0x20 ;  /* 0x0000002000057882 */ /* 0x000fe20000000000 */
[----:B------:R-:W-:Y:S01]  /*06d0*/  UMOV UR4, 0x80 ;  /* 0x0000008000047882 */ /* 0x000fe20000000000 */
[----:B------:R-:W-:-:S04]  /*06e0*/  UIADD3 UR10, UPT, UPT, -UR5, 0x100000, URZ ;  /* 0x00100000050a7890 */ /* 0x000fc8000fffe1ff */
[----:B------:R-:W-:Y:S02]  /*06f0*/  USHF.L.U32 UR11, UR10, 0xb, URZ ;  /* 0x0000000b0a0b7899 */ /* 0x000fe400080006ff */
[----:B------:R-:W-:Y:S02]  /*0700*/  USHF.L.U32 UR10, UR10, 0x1, URZ ;  /* 0x000000010a0a7899 */ /* 0x000fe400080006ff */
[----:B------:R-:W-:-:S04]  /*0710*/  UIADD3 UR4, UPT, UPT, -UR4, 0x100000, URZ ;  /* 0x0010000004047890 */ /* 0x000fc8000fffe1ff */
[----:B------:R-:W-:Y:S02]  /*0720*/  USHF.L.U32 UR5, UR4, 0xb, URZ ;  /* 0x0000000b04057899 */ /* 0x000fe400080006ff */
[----:B------:R-:W-:Y:S01]  /*0730*/  USHF.L.U32 UR4, UR4, 0x1, URZ ;  /* 0x0000000104047899 */ /* 0x000fe200080006ff */
[----:B------:R-:W-:Y:S01]  /*0740*/  ELECT P0, URZ, PT ;  /* 0x0000000000ff782f */ /* 0x000fe20003800000 */
[----:B--2---:R-:W-:Y:S01]  /*0750*/  ULEA UR7, UR7, UR9, 0x18 ;  /* 0x0000000907077291 */ /* 0x004fe2000f8ec0ff */
[----:B------:R-:W2:Y:S11]  /*0760*/  FENCE.VIEW.ASYNC.S ;  /* 0x00000000000073c6 */ /* 0x000eb60000000000 */
[----:B--2---:R2:W1:Y:S01]  /*0770*/  SYNCS.EXCH.64 URZ, [UR7+0x50], UR10 ;  /* 0x0000500a07ff75b2 */ /* 0x0044620008000100 */
[----:B------:R2:W1:Y:S01]  /*0780*/  SYNCS.EXCH.64 URZ, [UR7+0x60], UR4 ;  /* 0x0000600407ff75b2 */ /* 0x0004620008000100 */
[----:B------:R2:W1:Y:S01]  /*0790*/  SYNCS.EXCH.64 URZ, [UR7+0x58], UR10 ;  /* 0x0000580a07ff75b2 */ /* 0x0004620008000100 */
[----:B------:R2:W1:Y:S01]  /*07a0*/  SYNCS.EXCH.64 URZ, [UR7+0x68], UR4 ;  /* 0x0000680407ff75b2 */ /* 0x0004620008000100 */
[----:B------:R-:W-:Y:S01]  /*07b0*/  NOP ;  /* 0x0000000000007918 */ /* 0x000fe20000000000 */
.L_x_10:
[----:B------:R-:W3:Y:S01]  /*07c0*/  SHFL.IDX PT, R2, R96, RZ, 0x1f ;  /* 0x00001fff60027589 */ /* 0x000ee200000e0000 */
[----:B------:R-:W-:Y:S01]  /*07d0*/  NOP ;  /* 0x0000000000007918 */ /* 0x000fe20000000000 */
[----:B---3--:R-:W-:-:S13]  /*07e0*/  ISETP.NE.AND P0, PT, R2, 0x3, PT ;  /* 0x000000030200780c */ /* 0x008fda0003f05270 */
[----:B------:R-:W-:Y:S05]  /*07f0*/  @P0 BRA `(.L_x_11) ;  /* 0x0000000000300947 */ /* 0x000fea0003800000 */
[----:B--2---:R-:W2:Y:S01]  /*0800*/  S2UR UR5, SR_CgaCtaId ;  /* 0x00000000000579c3 */ /* 0x004ea20000008800 */
        /* <DEDUP_REMOVED lines=8> */
[----:B--2---:R3:W2:Y:S01]  /*0890*/  SYNCS.EXCH.64 URZ, [UR5+0x70], UR10 ;  /* 0x0000700a05ff75b2 */ /* 0x0046a20008000100 */
[----:B------:R3:W1:Y:S02]  /*08a0*/  SYNCS.EXCH.64 URZ, [UR5+0x78], UR10 ;  /* 0x0000780a05ff75b2 */ /* 0x0006640008000100 */
[----:B---3--:R-:W-:Y:S01]  /*08b0*/  NOP ;  /* 0x0000000000007918 */ /* 0x008fe20000000000 */
.L_x_11:
[----:B------:R-:W3:Y:S01]  /*08c0*/  SHFL.IDX PT, R2, R96, RZ, 0x1f ;  /* 0x00001fff60027589 */ /* 0x000ee200000e0000 */
[----:B------:R-:W-:Y:S01]  /*08d0*/  NOP ;  /* 0x0000000000007918 */ /* 0x000fe20000000000 */
[----:B---3--:R-:W-:-:S13]  /*08e0*/  ISETP.NE.AND P0, PT, R2, 0x4, PT ;  /* 0x000000040200780c */ /* 0x008fda0003f05270 */
[----:B------:R-:W-:Y:S05]  /*08f0*/  @P0 BRA `(.L_x_12) ;  /* 0x00000000004c0947 */ /* 0x000fea0003800000 */
[----:B--2---:R-:W2:Y:S01]  /*0900*/  S2UR UR5, SR_CgaCtaId ;  /* 0x00000000000579c3 */ /* 0x004ea20000008800 */
[----:B------:R-:W-:Y:S01]  /*0910*/  UMOV UR9, 0x100 ;  /* 0x0000010000097882 */ /* 0x000fe20000000000 */
[----:B------:R-:W-:Y:S01]  /*0920*/  UMOV UR7, 0x400 ;  /* 0x0000040000077882 */ /* 0x000fe20000000000 */
[----:B------:R-:W-:Y:S01]  /*0930*/  USEL UR9, UR9, 0xe0, UP2 ;  /* 0x000000e009097887 */ /* 0x000fe20009000000 */
[----:B------:R-:W-:Y:S01]  /*0940*/  UMOV UR4, 0x1 ;  /* 0x0000000100047882 */ /* 0x000fe20000000000 */
[----:B------:R-:W-:Y:S01]  /*0950*/  ELECT P0, URZ, PT ;  /* 0x0000000000ff782f */ /* 0x000fe20003800000 */
[----:B------:R-:W-:-:S04]  /*0960*/  UIADD3 UR10, UPT, UPT, -UR4, 0x100000, URZ ;  /* 0x00100000040a7890 */ /* 0x000fc8000fffe1ff */
[----:B------:R-:W-:Y:S02]  /*0970*/  USHF.L.U32 UR11, UR10, 0xb, URZ ;  /* 0x0000000b0a0b7899 */ /* 0x000fe400080006ff */
[----:B------:R-:W-:Y:S02]  /*0980*/  USHF.L.U32 UR10, UR10, 0x1, URZ ;  /* 0x000000010a0a7899 */ /* 0x000fe400080006ff */
[----:B------:R-:W-:-:S04]  /*0990*/  UIADD3 UR12, UPT, UPT, -UR9, 0x100000, URZ ;  /* 0x00100000090c7890 */ /* 0x000fc8000fffe1ff */
[----:B------:R-:W-:Y:S02]  /*09a0*/  USHF.L.U32 UR13, UR12, 0xb, URZ ;  /* 0x0000000b0c0d7899 */ /* 0x000fe400080006ff */
[----:B------:R-:W-:Y:S02]  /*09b0*/  USHF.L.U32 UR12, UR12, 0x1, URZ ;  /* 0x000000010c0c7899 */ /* 0x000fe400080006ff */
[----:B--2---:R-:W-:Y:S01]  /*09c0*/  ULEA UR5, UR5, UR7, 0x18 ;  /* 0x0000000705057291 */ /* 0x004fe2000f8ec0ff */
[----:B------:R-:W2:Y:S11]  /*09d0*/  FENCE.VIEW.ASYNC.S ;  /* 0x00000000000073c6 */ /* 0x000eb60000000000 */
[----:B--2---:R3:W2:Y:S01]  /*09e0*/  SYNCS.EXCH.64 URZ, [UR5+0x80], UR10 ;  /* 0x0000800a05ff75b2 */ /* 0x0046a20008000100 */
[----:B------:R3:W1:Y:S01]  /*09f0*/  SYNCS.EXCH.64 URZ, [UR5+0x90], UR12 ;  /* 0x0000900c05ff75b2 */ /* 0x0006620008000100 */
[----:B------:R3:W1:Y:S01]  /*0a00*/  SYNCS.EXCH.64 URZ, [UR5+0x88], UR10 ;  /* 0x0000880a05ff75b2 */ /* 0x0006620008000100 */
[----:B------:R3:W1:Y:S02]  /*0a10*/  SYNCS.EXCH.64 URZ, [UR5+0x98], UR12 ;  /* 0x0000980c05ff75b2 */ /* 0x0006640008000100 */
[----:B---3--:R-:W-:Y:S01]  /*0a20*/  NOP ;  /* 0x0000000000007918 */ /* 0x008fe20000000000 */
.L_x_12:
[----:B------:R-:W3:Y:S01]  /*0a30*/  SHFL.IDX PT, R2, R96, RZ, 0x1f ;  /* 0x00001fff60027589 */ /* 0x000ee200000e0000 */
[----:B------:R-:W-:Y:S01]  /*0a40*/  NOP ;  /* 0x0000000000007918 */ /* 0x000fe20000000000 */
[----:B---3--:R-:W-:-:S13]  /*0a50*/  ISETP.NE.AND P0, PT, R2, 0x5, PT ;  /* 0x000000050200780c */ /* 0x008fda0003f05270 */
[----:B------:R-:W-:Y:S05]  /*0a60*/  @P0 BRA `(.L_x_13) ;  /* 0x0000000000580947 */ /* 0x000fea0003800000 */
[----:B--2---:R-:W2:Y:S01]  /*0a70*/  S2UR UR7, SR_CgaCtaId ;  /* 0x00000000000779c3 */ /* 0x004ea20000008800 */
        /* <DEDUP_REMOVED lines=12> */
[----:B--2---:R3:W2:Y:S01]  /*0b40*/  SYNCS.EXCH.64 URZ, [UR7+0xa0], UR10 ;  /* 0x0000a00a07ff75b2 */ /* 0x0046a20008000100 */
[----:B------:R3:W1:Y:S01]  /*0b50*/  SYNCS.EXCH.64 URZ, [UR7+0xc0], UR4 ;  /* 0x0000c00407ff75b2 */ /* 0x0006620008000100 */
[----:B------:R3:W1:Y:S01]  /*0b60*/  SYNCS.EXCH.64 URZ, [UR7+0xa8], UR10 ;  /* 0x0000a80a07ff75b2 */ /* 0x0006620008000100 */
[----:B------:R3:W1:Y:S01]  /*0b70*/  SYNCS.EXCH.64 URZ, [UR7+0xc8], UR4 ;  /* 0x0000c80407ff75b2 */ /* 0x0006620008000100 */
[----:B------:R3:W1:Y:S01]  /*0b80*/  SYNCS.EXCH.64 URZ, [UR7+0xb0], UR10 ;  /* 0x0000b00a07ff75b2 */ /* 0x0006620008000100 */
[----:B------:R3:W1:Y:S01]  /*0b90*/  SYNCS.EXCH.64 URZ, [UR7+0xd0], UR4 ;  /* 0x0000d00407ff75b2 */ /* 0x0006620008000100 */
[----:B------:R3:W1:Y:S01]  /*0ba0*/  SYNCS.EXCH.64 URZ, [UR7+0xb8], UR10 ;  /* 0x0000b80a07ff75b2 */ /* 0x0006620008000100 */
[----:B------:R3:W1:Y:S02]  /*0bb0*/  SYNCS.EXCH.64 URZ, [UR7+0xd8], UR4 ;  /* 0x0000d80407ff75b2 */ /* 0x0006640008000100 */
[----:B---3--:R-:W-:Y:S01]  /*0bc0*/  NOP ;  /* 0x0000000000007918 */ /* 0x008fe20000000000 */
.L_x_13:
        /* <DEDUP_REMOVED lines=18> */
.L_x_14:
[----:B--2---:R-:W2:Y:S01]  /*0cf0*/  S2UR UR5, SR_CTAID.X ;  /* 0x00000000000579c3 */ /* 0x004ea20000002500 */
[----:B------:R-:W-:-:S05]  /*0d00*/  CS2R.32 R90, SR_CgaSize ;  /* 0x00000000005a7805 */ /* 0x000fca0000008a00 */
[----:B------:R-:W-:-:S05]  /*0d10*/  IMAD R90, R90, -0xa0, RZ ;  /* 0xffffff605a5a7824 */ /* 0x000fca00078e02ff */
[----:B------:R-:W-:-:S14]  /*0d20*/  R2UR UR9, R90 ;  /* 0x000000005a0972ca */ /* 0x000fdc00000e0000 */
[----:B------:R-:W3:Y:S01]  /*0d30*/  LDCU UR9, c[0x0][UR9+0x2b0] ;  /* 0x00005600090977ac */ /* 0x000ee20008000800 */
[----:B------:R-:W-:Y:S01]  /*0d40*/  NOP ;  /* 0x0000000000007918 */ /* 0x000fe20000000000 */
[----:B------:R-:W-:-:S05]  /*0d50*/  CS2R.32 R90, SR_CgaSize ;  /* 0x00000000005a7805 */ /* 0x000fca0000008a00 */
[----:B------:R-:W-:-:S05]  /*0d60*/  IMAD R90, R90, -0xa0, RZ ;  /* 0xffffff605a5a7824 */ /* 0x000fca00078e02ff */
[----:B------:R-:W-:-:S14]  /*0d70*/  R2UR UR7, R90 ;  /* 0x000000005a0772ca */ /* 0x000fdc00000e0000 */
[----:B------:R-:W4:Y:S01]  /*0d80*/  LDCU UR7, c[0x0][UR7+0x2b4] ;  /* 0x00005680070777ac */ /* 0x000f220008000800 */
[----:B------:R-:W1:Y:S08]  /*0d90*/  S2UR UR4, SR_CTAID.Y ;  /* 0x00000000000479c3 */ /* 0x000e700000002600 */
[----:B------:R-:W4:Y:S01]  /*0da0*/  LDC R9, c[0x0][0xb24] ;  /* 0x0002c900ff097b82 */ /* 0x000f220000000800 */
[----:B--2---:R-:W-:-:S02]  /*0db0*/  I2FP.F32.U32 R5, UR5 ;  /* 0x0000000500057c45 */ /* 0x004fc40008201000 */
[----:B------:R-:W-:-:S05]  /*0dc0*/  CS2R.32 R3, SR_CgaSize ;  /* 0x0000000000037805 */ /* 0x000fca0000008a00 */
[----:B------:R-:W-:-:S06]  /*0dd0*/  IMAD R3, R3, -0xa0, RZ ;  /* 0xffffff6003037824 */ /* 0x000fcc00078e02ff */
[----:B------:R-:W2:Y:S01]  /*0de0*/  LDC R3, c[0x0][R3+0x2a0] ;  /* 0x0000a80003037b82 */ /* 0x000ea20000000800 */
[----:B------:R-:W-:Y:S01]  /*0df0*/  MOV R21, UR5 ;  /* 0x0000000500157c02 */ /* 0x000fe20008000f00 */
[----:B---3--:R-:W-:Y:S01]  /*0e00*/  FMUL R5, R5, UR9 ;  /* 0x0000000905057c20 */ /* 0x008fe20008400000 */
[----:B-1----:R-:W-:Y:S02]  /*0e10*/  I2FP.F32.U32 R4, UR4 ;  /* 0x0000000400047c45 */ /* 0x002fe40008201000 */
[----:B------:R-:W-:-:S05]  /*0e20*/  CS2R.32 R2, SR_CgaSize ;  /* 0x0000000000027805 */ /* 0x000fca0000008a00 */
[----:B------:R-:W-:-:S06]  /*0e30*/  IMAD R2, R2, -0xa0, RZ ;  /* 0xffffff6002027824 */ /* 0x000fcc00078e02ff */
[----:B------:R-:W1:Y:S01]  /*0e40*/  LDC R2, c[0x0][R2+0x2a4] ;  /* 0x0000a90002027b82 */ /* 0x000e620000000800 */
[----:B------:R-:W3:Y:S01]  /*0e50*/  F2I.U32.TRUNC.NTZ R90, R5 ;  /* 0x00000005005a7305 */ /* 0x000ee2000020f000 */
[----:B------:R-:W-:Y:S01]  /*0e60*/  MOV R20, UR4 ;  /* 0x0000000400147c02 */ /* 0x000fe20008000f00 */
[----:B----4-:R-:W-:-:S05]  /*0e70*/  FMUL R4, R4, UR7 ;  /* 0x0000000704047c20 */ /* 0x010fca0008400000 */
[----:B------:R-:W-:Y:S01]  /*0e80*/  BAR.SYNC.DEFER_BLOCKING 0x0 ;  /* 0x0000000000007b1d */ /* 0x000fe20000010000 */
[----:B------:R-:W-:-:S05]  /*0e90*/  ISETP.GE.AND P0, PT, R9, 0x1, PT ;  /* 0x000000010900780c */ /* 0x000fca0003f06270 */
[----:B------:R-:W4:Y:S02]  /*0ea0*/  F2I.U32.TRUNC.NTZ R83, R4 ;  /* 0x0000000400537305 */ /* 0x000f24000020f000 */
[----:B------:R-:W1:Y:S01]  /*0eb0*/  S2UR UR36, SR_CTAID.Z ;  /* 0x00000000002479c3 */ /* 0x000e620000002700 */
[----:B---3--:R-:W-:-:S05]  /*0ec0*/  IADD3 R90, PT, PT, -R90, RZ, RZ ;  /* 0x000000ff5a5a7210 */ /* 0x008fca0007ffe1ff */
[----:B--2---:R-:W-:Y:S01]  /*0ed0*/  IMAD R90, R3, R90, UR5 ;  /* 0x00000005035a7e24 */ /* 0x004fe2000f8e025a */
[----:B----4-:R-:W-:-:S05]  /*0ee0*/  IADD3 R83, PT, PT, -R83, RZ, RZ ;  /* 0x000000ff53537210 */ /* 0x010fca0007ffe1ff */
[----:B-1----:R-:W-:Y:S01]  /*0ef0*/  IMAD R83, R2, R83, UR4 ;  /* 0x0000000402537e24 */ /* 0x002fe2000f8e0253 */
[----:B------:R-:W-:Y:S06]  /*0f00*/  @!P0 BRA `(.L_x_15) ;  /* 0x0000000000b88947 */ /* 0x000fec0003800000 */
[----:B------:R-:W1:Y:S01]  /*0f10*/  LDC.64 R4, c[0x0][0xb18] ;  /* 0x0002c600ff047b82 */ /* 0x000e620000000a00 */
[----:B------:R-:W-:-:S07]  /*0f20*/  ISETP.NE.AND P0, PT, R9, 0x1, PT ;  /* 0x000000010900780c */ /* 0x000fce0003f05270 */
[----:B------:R-:W2:Y:S08]  /*0f30*/  LDC R10, c[0x0][0xb0c] ;  /* 0x0002c300ff0a7b82 */ /* 0x000eb00000000800 */
[----:B------:R-:W3:Y:S08]  /*0f40*/  LDC R11, c[0x0][0x370] ;  /* 0x0000dc00ff0b7b82 */ /* 0x000ef00000000800 */
[----:B------:R-:W4:Y:S01]  /*0f50*/  LDC R12, c[0x0][0x374] ;  /* 0x0000dd00ff0c7b82 */ /* 0x000f220000000800 */
[----:B-1----:R-:W-:-:S07]  /*0f60*/  ISETP.NE.AND P1, PT, R4, 0x1, PT ;  /* 0x000000010400780c */ /* 0x002fce0003f25270 */
[----:B------:R-:W3:Y:S01]  /*0f70*/  LDC.64 R6, c[0x0][0xb10] ;  /* 0x0002c400ff067b82 */ /* 0x000ee20000000a00 */
[----:B--2---:R-:W-:-:S07]  /*0f80*/  ISETP.NE.AND P2, PT, R10, 0x1, PT ;  /* 0x000000010a00780c */ /* 0x004fce0003f45270 */
[----:B------:R-:W1:Y:S08]  /*0f90*/  LDC R8, c[0x0][0xb20] ;  /* 0x0002c800ff087b82 */ /* 0x000e700000000800 */
[----:B------:R-:W2:Y:S01]  /*0fa0*/  LDC.64 R2, c[0x0][0xb28] ;  /* 0x0002ca00ff027b82 */ /* 0x000ea20000000a00 */
[----:B----4-:R-:W-:-:S04]  /*0fb0*/  IMAD.HI.U32 R13, R12, R5, RZ ;  /* 0x000000050c0d7227 */ /* 0x010fc800078e00ff */
[----:B------:R-:W-:-:S04]  /*0fc0*/  IMAD.HI.U32 R5, R20, R5, RZ ;  /* 0x0000000514057227 */ /* 0x000fc800078e00ff */
[----:B---3--:R-:W-:-:S04]  /*0fd0*/  IMAD.HI.U32 R14, R11, R6, RZ ;  /* 0x000000060b0e7227 */ /* 0x008fc800078e00ff */
[C---:B------:R-:W-:Y:S01]  /*0fe0*/  IMAD.HI.U32 R16, R21.reuse, R6, RZ ;  /* 0x0000000615107227 */ /* 0x040fe200078e00ff */
[-C--:B------:R-:W-:Y:S02]  /*0ff0*/  @P2 SHF.R.U32.HI R11, RZ, R7.reuse, R14 ;  /* 0x00000007ff0b2219 */ /* 0x080fe4000001160e */
[-C--:B-1----:R-:W-:Y:S02]  /*1000*/  @P1 SHF.R.U32.HI R12, RZ, R8.reuse, R13 ;  /* 0x00000008ff0c1219 */ /* 0x082fe4000001160d */
[----:B------:R-:W-:Y:S02]  /*1010*/  SHF.R.U32.HI R5, RZ, R8, R5 ;  /* 0x00000008ff057219 */ /* 0x000fe40000011605 */
[----:B------:R-:W-:Y:S02]  /*1020*/  SHF.R.U32.HI R16, RZ, R7, R16 ;  /* 0x00000007ff107219 */ /* 0x000fe40000011610 */
[----:B------:R-:W-:Y:S01]  /*1030*/  SEL R5, R20, R5, !P1 ;  /* 0x0000000514057207 */ /* 0x000fe20004800000 */
[----:B--2---:R-:W-:Y:S01]  /*1040*/  IMAD.HI.U32 R14, R12, R2, RZ ;  /* 0x000000020c0e7227 */ /* 0x004fe200078e00ff */
[----:B------:R-:W-:-:S02]  /*1050*/  SEL R7, R21, R16, !P2 ;  /* 0x0000001015077207 */ /* 0x000fc40005000000 */
[----:B------:R-:W-:Y:S01]  /*1060*/  IADD3 R13, PT, PT, -R5, RZ, RZ ;  /* 0x000000ff050d7210 */ /* 0x000fe20007ffe1ff */
[----:B------:R-:W-:Y:S01]  /*1070*/  IMAD.HI.U32 R6, R11, R2, RZ ;  /* 0x000000020b067227 */ /* 0x000fe200078e00ff */
[----:B------:R-:W-:-:S03]  /*1080*/  @P0 SHF.R.U32.HI R12, RZ, R3, R14 ;  /* 0x00000003ff0c0219 */ /* 0x000fc6000001160e */
[----:B------:R-:W-:Y:S01]  /*1090*/  IMAD R13, R4, R13, R20 ;  /* 0x0000000d040d7224 */ /* 0x000fe200078e0214 */
[----:B------:R-:W-:Y:S01]  /*10a0*/  @P0 SHF.R.U32.HI R11, RZ, R3, R6 ;  /* 0x00000003ff0b0219 */ /* 0x000fe20000011606 */
[----:B------:R-:W-:-:S04]  /*10b0*/  IMAD R12, R12, R9, RZ ;  /* 0x000000090c0c7224 */ /* 0x000fc800078e02ff */
[----:B------:R-:W-:Y:S01]  /*10c0*/  IMAD R6, R11, R9, RZ ;  /* 0x000000090b067224 */ /* 0x000fe200078e02ff */
[----:B------:R-:W-:-:S04]  /*10d0*/  ISETP.GE.AND P1, PT, R5, R12, PT ;  /* 0x0000000c0500720c */ /* 0x000fc80003f26270 */
[----:B------:R-:W-:Y:S01]  /*10e0*/  ISETP.GE.OR P1, PT, R7, R6, P1 ;  /* 0x000000060700720c */ /* 0x000fe20000f26670 */
[----:B------:R-:W-:-:S05]  /*10f0*/  IMAD.HI.U32 R6, R5, R2, RZ ;  /* 0x0000000205067227 */ /* 0x000fca00078e00ff */
[----:B------:R-:W-:-:S04]  /*1100*/  SHF.R.U32.HI R6, RZ, R3, R6 ;  /* 0x00000003ff067219 */ /* 0x000fc80000011606 */
[----:B------:R-:W-:-:S03]  /*1110*/  SEL R6, R5, R6, !P0 ;  /* 0x0000000605067207 */ /* 0x000fc60004000000 */
[----:B------:R-:W-:Y:S01]  /*1120*/  @!P1 IMAD.HI.U32 R8, R7, R2, RZ ;  /* 0x0000000207089227 */ /* 0x000fe200078e00ff */
[----:B------:R-:W-:-:S04]  /*1130*/  IADD3 R2, PT, PT, -R6, RZ, RZ ;  /* 0x000000ff06027210 */ /* 0x000fc80007ffe1ff */
[----:B------:R-:W-:Y:S01]  /*1140*/  @!P1 SHF.R.U32.HI R8, RZ, R3, R8 ;  /* 0x00000003ff089219 */ /* 0x000fe20000011608 */
[----:B------:R-:W-:-:S03]  /*1150*/  IMAD R2, R9, R2, R5 ;  /* 0x0000000209027224 */ /* 0x000fc600078e0205 */
[----:B------:R-:W-:-:S05]  /*1160*/  @!P1 SEL R3, R7, R8, !P0 ;  /* 0x0000000807039207 */ /* 0x000fca0004000000 */
[--C-:B------:R-:W-:Y:S02]  /*1170*/  @!P1 IMAD.IADD R6, R6, 0x1, -R3.reuse ;  /* 0x0000000106069824 */ /* 0x100fe400078e0a03 */
[----:B------:R-:W-:Y:S01]  /*1180*/  @!P1 IMAD R3, R2, R11, R3 ;  /* 0x0000000b02039224 */ /* 0x000fe200078e0203 */
[----:B------:R-:W-:Y:S01]  /*1190*/  IADD3 R2, PT, PT, -R7, RZ, RZ ;  /* 0x000000ff07027210 */ /* 0x000fe20007ffe1ff */
[----:B------:R-:W-:Y:S02]  /*11a0*/  @!P1 IMAD R5, R6, R9, R7 ;  /* 0x0000000906059224 */ /* 0x000fe400078e0207 */
[----:B------:R-:W-:Y:S02]  /*11b0*/  @!P1 IMAD.MOV.U32 R7, RZ, RZ, R3 ;  /* 0x000000ffff079224 */ /* 0x000fe400078e0003 */
[----:B------:R-:W-:Y:S02]  /*11c0*/  IMAD R2, R10, R2, R21 ;  /* 0x000000020a027224 */ /* 0x000fe400078e0215 */
[----:B------:R-:W-:-:S02]  /*11d0*/  IMAD R20, R5, R4, R13 ;  /* 0x0000000405147224 */ /* 0x000fc400078e020d */
[----:B------:R-:W-:Y:S02]  /*11e0*/  IMAD R21, R7, R10, R2 ;  /* 0x0000000a07157224 */ /* 0x000fe400078e0202 */
.L_x_15:
[----:B------:R-:W1:Y:S01]  /*11f0*/  LDCU UR4, c[0x0][0xb30] ;  /* 0x00016600ff0477ac */ /* 0x000e620008000800 */
[----:B------:R-:W2:Y:S08]  /*1200*/  S2UR UR37, SR_CgaCtaId ;  /* 0x00000000002579c3 */ /* 0x000eb00000008800 */
[----:B------:R-:W3:Y:S01]  /*1210*/  LDC R40, c[0x0][0xb24] ;  /* 0x0002c900ff287b82 */ /* 0x000ee20000000800 */
[----:B-1----:R-:W-:-:S09]  /*1220*/  UISETP.NE.AND UP1, UPT, UR4, 0x1, UPT ;  /* 0x000000010400788c */ /* 0x002fd2000bf25270 */
[----:B--2---:R-:W-:Y:S05]  /*1230*/  BRA.U UP1, `(.L_x_16) ;  /* 0x0000000101407547 */ /* 0x004fea000b800000 */
[----:B------:R-:W1:Y:S08]  /*1240*/  LDC.64 R4, c[0x0][0xb10] ;  /* 0x0002c400ff047b82 */ /* 0x000e700000000a00 */
[----:B------:R-:W2:Y:S08]  /*1250*/  LDC.64 R2, c[0x0][0xb18] ;  /* 0x0002c600ff027b82 */ /* 0x000eb00000000a00 */
[----:B------:R-:W4:Y:S08]  /*1260*/  LDC R6, c[0x0][0xb20] ;  /* 0x0002c800ff067b82 */ /* 0x000f300000000800 */
[----:B------:R-:W3:Y:S01]  /*1270*/  LDC R8, c[0x0][0xb0c] ;  /* 0x0002c300ff087b82 */ /* 0x000ee20000000800 */
[----:B-1----:R-:W-:-:S05]  /*1280*/  IMAD.HI.U32 R4, R21, R4, RZ ;  /* 0x0000000415047227 */ /* 0x002fca00078e00ff */
[----:B------:R-:W-:Y:S01]  /*1290*/  SHF.R.U32.HI R4, RZ, R5, R4 ;  /* 0x00000005ff047219 */ /* 0x000fe20000011604 */
[----:B--2---:R-:W-:Y:S01]  /*12a0*/  IMAD.HI.U32 R3, R20, R3, RZ ;  /* 0x0000000314037227 */ /* 0x004fe200078e00ff */
[----:B------:R-:W-:-:S04]  /*12b0*/  ISETP.NE.AND P0, PT, R2, 0x1, PT ;  /* 0x000000010200780c */ /* 0x000fc80003f05270 */
[----:B----4-:R-:W-:-:S04]  /*12c0*/  SHF.R.U32.HI R3, RZ, R6, R3 ;  /* 0x00000006ff037219 */ /* 0x010fc80000011603 */
[----:B------:R-:W-:Y:S02]  /*12d0*/  SEL R3, R20, R3, !P0 ;  /* 0x0000000314037207 */ /* 0x000fe40004000000 */
[----:B---3--:R-:W-:-:S04]  /*12e0*/  ISETP.NE.AND P1, PT, R8, 0x1, PT ;  /* 0x000000010800780c */ /* 0x008fc80003f25270 */
[----:B------:R-:W-:-:S05]  /*12f0*/  SEL R4, R21, R4, !P1 ;  /* 0x0000000415047207 */ /* 0x000fca0004800000 */
[----:B------:R-:W-:Y:S02]  /*1300*/  IMAD.IADD R5, R3, 0x1, -R4 ;  /* 0x0000000103057824 */ /* 0x000fe400078e0a04 */
[----:B------:R-:W-:Y:S02]  /*1310*/  IMAD.IADD R3, R4, 0x1, -R3 ;  /* 0x0000000104037824 */ /* 0x000fe400078e0a03 */
[----:B------:R-:W-:Y:S02]  /*1320*/  IMAD R21, R5, R8, R21 ;  /* 0x0000000805157224 */ /* 0x000fe400078e0215 */
[----:B------:R-:W-:-:S07]  /*1330*/  IMAD R20, R3, R2, R20 ;  /* 0x0000000203147224 */ /* 0x000fce00078e0214 */
.L_x_16:
[----:B------:R-:W-:Y:S01]  /*1340*/  BAR.SYNC.DEFER_BLOCKING 0x0 ;  /* 0x0000000000007b1d */ /* 0x000fe20000010000 */
[----:B------:R-:W-:Y:S01]  /*1350*/  UISETP.NE.AND UP1, UPT, UR8, 0x2, UPT ;  /* 0x000000020800788c */ /* 0x000fe2000bf25270 */
[----:B------:R-:W-:Y:S02]  /*1360*/  ISETP.NE.OR P5, PT, R0, 0x2, !P5 ;  /* 0x000000020000780c */ /* 0x000fe40006fa5670 */
[----:B------:R-:W-:-:S06]  /*1370*/  LOP3.LUT R2, R103, 0x1f, RZ, 0xc0, !PT ;  /* 0x0000001f67027812 */ /* 0x000fcc00078ec0ff */
[----:B------:R-:W-:Y:S05]  /*1380*/  BRA.U UP1, `(.L_x_17) ;  /* 0x0000001101807547 */ /* 0x000fea000b800000 */
[----:B------:R-:W1:Y:S01]  /*1390*/  LDCU UR13, c[0x0][0x38c] ;  /* 0x00007180ff0d77ac */ /* 0x000e620008000800 */
[----:B------:R-:W2:Y:S01]  /*13a0*/  LDC R9, c[0x0][0x370] ;  /* 0x0000dc00ff097b82 */ /* 0x000ea20000000800 */
[----:B------:R-:W-:Y:S01]  /*13b0*/  PLOP3.LUT P1, PT, PT, PT, UP2, 0x80, 0x8 ;  /* 0x000000000008781c */ /* 0x000fe20003f2f028 */
[----:B------:R-:W-:Y:S01]  /*13c0*/  IMAD.MOV.U32 R15, RZ, RZ, 0x1 ;  /* 0x00000001ff0f7424 */ /* 0x000fe200078e00ff */
[----:B------:R-:W-:Y:S01]  /*13d0*/  ISETP.EQ.OR P4, PT, R2, RZ, P5 ;  /* 0x000000ff0200720c */ /* 0x000fe20002f82670 */
[----:B------:R-:W-:Y:S01]  /*13e0*/  IMAD.MOV.U32 R14, RZ, RZ, RZ ;  /* 0x000000ffff0e7224 */ /* 0x000fe200078e00ff */
[----:B------:R-:W-:Y:S02]  /*13f0*/  PLOP3.LUT P1, PT, P1, PT, PT, 0x8, 0x80 ;  /* 0x000000000080781c */ /* 0x000fe40000f2e170 */
[----:B------:R-:W-:Y:S01]  /*1400*/  CS2R R12, SRZ ;  /* 0x00000000000c7805 */ /* 0x000fe2000001ff00 */
[----:B------:R-:W-:Y:S01]  /*1410*/  IMAD.MOV.U32 R10, RZ, RZ, 0x1 ;  /* 0x00000001ff0a7424 */ /* 0x000fe200078e00ff */
[----:B------:R-:W4:Y:S01]  /*1420*/  LDC R0, c[0x0][0x374] ;  /* 0x0000dd00ff007b82 */ /* 0x000f220000000800 */
[----:B------:R-:W2:Y:S01]  /*1430*/  LDCU.64 UR22, c[0x0][0x348] ;  /* 0x00006900ff1677ac */ /* 0x000ea20008000a00 */
[----:B------:R-:W-:Y:S01]  /*1440*/  UMOV UR6, URZ ;  /* 0x000000ff00067c82 */ /* 0x000fe20008000000 */
[----:B-1----:R-:W-:-:S04]  /*1450*/  UIADD3 UR5, UPT, UPT, UR13, 0x7f, URZ ;  /* 0x0000007f0d057890 */ /* 0x002fc8000fffe0ff */
[----:B------:R-:W-:-:S04]  /*1460*/  USHF.R.S32.HI UR4, URZ, 0x1f, UR5 ;  /* 0x0000001fff047899 */ /* 0x000fc80008011405 */
[----:B------:R-:W-:-:S04]  /*1470*/  ULEA.HI UR4, UR4, UR5, URZ, 0x7 ;  /* 0x0000000504047291 */ /* 0x000fc8000f8f38ff */
[----:B------:R-:W-:Y:S02]  /*1480*/  USHF.R.S32.HI UR15, URZ, 0x7, UR4 ;  /* 0x00000007ff0f7899 */ /* 0x000fe40008011404 */
[----:B------:R-:W-:Y:S02]  /*1490*/  UIADD3 UR4, UPT, UPT, UR13, -0x1, URZ ;  /* 0xffffffff0d047890 */ /* 0x000fe4000fffe0ff */
[----:B------:R-:W-:Y:S02]  /*14a0*/  UISETP.LT.U32.AND UP0, UPT, UR15, 0x5, UPT ;  /* 0x000000050f00788c */ /* 0x000fe4000bf01070 */
[----:B------:R-:W-:Y:S02]  /*14b0*/  UISETP.GE.U32.AND UP1, UPT, UR4, -0xff, UPT ;  /* 0xffffff010400788c */ /* 0x000fe4000bf26070 */
[----:B------:R-:W-:Y:S02]  /*14c0*/  USEL UR14, UR15, 0x5, UP0 ;  /* 0x000000050f0e7887 */ /* 0x000fe40008000000 */
[----:B------:R-:W-:-:S02]  /*14d0*/  UIADD3 UR13, UPT, UPT, UR13, 0xfe, URZ ;  /* 0x000000fe0d0d7890 */ /* 0x000fc4000fffe0ff */
[----:B------:R-:W-:Y:S02]  /*14e0*/  UIADD3 UR5, UPT, UPT, UR14, -0x1, URZ ;  /* 0xffffffff0e057890 */ /* 0x000fe4000fffe0ff */
[----:B------:R-:W-:-:S03]  /*14f0*/  UIADD3 UR7, UPT, UPT, UR15, -UR14, URZ ;  /* 0x8000000e0f077290 */ /* 0x000fc6000fffe0ff */
[----:B------:R-:W-:-:S04]  /*1500*/  @UP1 UIADD3 UR5, UPT, UPT, UR14, URZ, URZ ;  /* 0x000000ff0e051290 */ /* 0x000fc8000fffe0ff */
[----:B--2---:R-:W-:-:S12]  /*1510*/  UIADD3 UR5, UPT, UPT, UR5, 0x1, URZ ;  /* 0x0000000105057890 */ /* 0x004fd8000fffe0ff */
.L_x_35:
[----:B------:R-:W-:Y:S01]  /*1520*/  UISETP.NE.AND UP0, UPT, UR37, URZ, UPT ;  /* 0x000000ff2500728c */ /* 0x000fe2000bf05270 */
[----:B------:R-:W1:Y:S08]  /*1530*/  S2UR UR37, SR_CgaCtaId ;  /* 0x00000000002579c3 */ /* 0x000e700000008800 */
[----:B------:R-:W-:Y:S05]  /*1540*/  BRA.U UP0, `(.L_x_18) ;  /* 0x0000000100347547 */ /* 0x000fea000b800000 */
[----:B------:R-:W2:Y:S01]  /*1550*/  S2R R2, SR_CgaCtaId ;  /* 0x0000000000027919 */ /* 0x000ea20000008800 */
[----:B------:R-:W-:-:S04]  /*1560*/  MOV R3, 0x400 ;  /* 0x0000040000037802 */ /* 0x000fc80000000f00 */
[----:B--2---:R-:W-:Y:S02]  /*1570*/  LEA R3, R2, R3, 0x18 ;  /* 0x0000000302037211 */ /* 0x004fe400078ec0ff */
[----:B------:R-:W-:-:S03]  /*1580*/  SHF.L.U32 R2, R10, 0x1f, RZ ;  /* 0x0000001f0a027819 */ /* 0x000fc600000006ff */
[----:B------:R-:W-:-:S04]  /*1590*/  IMAD R3, R12, 0x8, R3 ;  /* 0x000000080c037824 */ /* 0x000fc800078e0203 */
[----:B------:R-:W2:Y:S02]  /*15a0*/  SYNCS.PHASECHK.TRANS64.TRYWAIT P0, [R3+URZ+0xf0], R2 ;  /* 0x0000f002030075a7 */ /* 0x000ea400080011ff */
[----:B--2---:R-:W-:Y:S05]  /*15b0*/  @!P0 BRA `(.L_x_19) ;  /* 0x0000005c00448947 */ /* 0x004fea0003800000 */
.L_x_106:
[----:B------:R-:W-:Y:S01]  /*15c0*/  VIADD R12, R12, 0x1 ;  /* 0x000000010c0c7836 */ /* 0x000fe20000000000 */
[----:B------:R2:W-:Y:S04]  /*15d0*/  SYNCS.ARRIVE.TRANS64.A1T0 RZ, [R3+URZ+0xe0], RZ ;  /* 0x0000e0ff03ff79a7 */ /* 0x0005e800081000ff */
[----:B------:R-:W-:-:S04]  /*15e0*/  ISETP.NE.AND P0, PT, R12, 0x2, PT ;  /* 0x000000020c00780c */ /* 0x000fc80003f05270 */
[----:B------:R-:W-:Y:S02]  /*15f0*/  SEL R12, R12, RZ, P0 ;  /* 0x000000ff0c0c7207 */ /* 0x000fe40000000000 */
[----:B--2---:R-:W-:-:S04]  /*1600*/  SEL R3, RZ, 0x1, P0 ;  /* 0x00000001ff037807 */ /* 0x004fc80000000000 */
[----:B------:R-:W-:-:S07]  /*1610*/  LOP3.LUT R10, R10, R3, RZ, 0x3c, !PT ;  /* 0x000000030a0a7212 */ /* 0x000fce00078e3cff */
.L_x_18:
[----:B------:R-:W-:Y:S01]  /*1620*/  UMOV UR4, 0x400 ;  /* 0x0000040000047882 */ /* 0x000fe20000000000 */
[----:B------:R-:W-:Y:S01]  /*1630*/  SHF.L.U32 R2, R15, 0x1f, RZ ;  /* 0x0000001f0f027819 */ /* 0x000fe200000006ff */
[----:B-1----:R-:W-:Y:S01]  /*1640*/  ULEA UR4, UR37, UR4, 0x18 ;  /* 0x0000000425047291 */ /* 0x002fe2000f8ec0ff */
[----:B------:R-:W-:Y:S01]  /*1650*/  R2UR UR35, R21 ;  /* 0x00000000152372ca */ /* 0x000fe200000e0000 */
[----:B------:R-:W-:Y:S01]  /*1660*/  UISETP.GE.U32.AND UP0, UPT, UR13, 0xff, UPT ;  /* 0x000000ff0d00788c */ /* 0x000fe2000bf06070 */
[----:B------:R-:W-:Y:S01]  /*1670*/  R2UR UR11, R20 ;  /* 0x00000000140b72ca */ /* 0x000fe200000e0000 */
[----:B------:R-:W-:Y:S01]  /*1680*/  ULEA UR8, UR6, UR4, 0x3 ;  /* 0x0000000406087291 */ /* 0x000fe2000f8e18ff */
[----:B------:R-:W-:-:S08]  /*1690*/  UMOV UR24, URZ ;  /* 0x000000ff00187c82 */ /* 0x000fd00008000000 */
[----:B------:R1:W2:Y:S01]  /*16a0*/  SYNCS.PHASECHK.TRANS64.TRYWAIT P0, [UR8+0x28], R2 ;  /* 0x00002802ff0075a7 */ /* 0x0002a20008001108 */
[----:B------:R-:W-:Y:S02]  /*16b0*/  USHF.L.U32 UR35, UR35, 0x6, URZ ;  /* 0x0000000623237899 */ /* 0x000fe400080006ff */
[----:B------:R-:W-:Y:S01]  /*16c0*/  USHF.L.U32 UR11, UR11, 0x7, URZ ;  /* 0x000000070b0b7899 */ /* 0x000fe200080006ff */
[----:B------:R-:W-:Y:S11]  /*16d0*/  BRA.U !UP0, `(.L_x_20) ;  /* 0x0000000108a87547 */ /* 0x000ff6000b800000 */
[----:B------:R-:W-:Y:S01]  /*16e0*/  UMOV UR16, URZ ;  /* 0x000000ff00107c82 */ /* 0x000fe20008000000 */
[----:B------:R-:W-:-:S05]  /*16f0*/  UMOV UR17, UR6 ;  /* 0x0000000600117c82 */ /* 0x000fca0008000000 */
.L_x_25:
[----:B-1----:R-:W-:Y:S01]  /*1700*/  ULEA UR33, UR17, UR4, 0x3 ;  /* 0x0000000411217291 */ /* 0x002fe2000f8e18ff */
[----:B--2---:R-:W-:Y:S01]  /*1710*/  @!P5 MOV R3, 0x6000 ;  /* 0x000060000003d802 */ /* 0x004fe20000000f00 */
[----:B--2---:R-:W-:Y:S10]  /*1720*/  @P0 BRA `(.L_x_21) ;  /* 0x00000000000c0947 */ /* 0x004ff40003800000 */
[----:B------:R-:W-:-:S04]  /*1730*/  SHF.L.U32 R5, R15, 0x1f, RZ ;  /* 0x0000001f0f057819 */ /* 0x000fc800000006ff */
[----:B------:R-:W2:Y:S02]  /*1740*/  SYNCS.PHASECHK.TRANS64.TRYWAIT P0, [UR33+0x28], R5 ;  /* 0x00002805ff0075a7 */ /* 0x000ea40008001121 */
[----:B--2---:R-:W-:Y:S05]  /*1750*/  @!P0 BRA `(.L_x_22) ;  /* 0x0000005800f08947 */ /* 0x004fea0003800000 */
.L_x_21:
[----:B------:R2:W-:Y:S01]  /*1760*/  @!P5 SYNCS.ARRIVE.TRANS64 RZ, [UR33], R3 ;  /* 0x00000003ffffd9a7 */ /* 0x0005e20008000021 */
[----:B------:R-:W-:Y:S04]  /*1770*/  BSSY.RECONVERGENT B0, `(.L_x_23) ;  /* 0x0000003000007945 */ /* 0x000fe80003800200 */
[----:B------:R-:W-:Y:S05]  /*1780*/  @P4 BRA `(.L_x_24) ;  /* 0x0000000000044947 */ /* 0x000fea0003800000 */
[----:B------:R-:W-:Y:S05]  /*1790*/  BPT.TRAP 0x1 ;  /* 0x000000040000795c */ /* 0x000fea0000300000 */
.L_x_24:
[----:B------:R-:W-:Y:S05]  /*17a0*/  BSYNC.RECONVERGENT B0 ;  /* 0x0000000000007941 */ /* 0x000fea0003800200 */
.L_x_23:
[----:B------:R-:W-:Y:S02]  /*17b0*/  UIADD3 UR6, UPT, UPT, UR17, 0x1, URZ ;  /* 0x0000000111067890 */ /* 0x000fe4000fffe0ff */
[----:B------:R-:W-:Y:S02]  /*17c0*/  ULEA UR32, UR17, UR4, 0xd ;  /* 0x0000000411207291 */ /* 0x000fe4000f8e68ff */
[----:B------:R-:W-:Y:S02]  /*17d0*/  UISETP.NE.AND UP0, UPT, UR6, 0x5, UPT ;  /* 0x000000050600788c */ /* 0x000fe4000bf05270 */
[----:B------:R-:W-:Y:S02]  /*17e0*/  UIADD3 UR26, UP1, UPT, UR22, 0x80, URZ ;  /* 0x00000080161a7890 */ /* 0x000fe4000ff3e0ff */
[----:B------:R-:W-:Y:S02]  /*17f0*/  USEL UR9, URZ, 0x1, UP0 ;  /* 0x00000001ff097887 */ /* 0x000fe40008000000 */
[----:B------:R-:W-:-:S02]  /*1800*/  USEL UR6, UR6, URZ, UP0 ;  /* 0x000000ff06067287 */ /* 0x000fc40008000000 */
[----:B------:R-:W-:Y:S02]  /*1810*/  UIADD3 UR20, UP0, UPT, UR22, 0x180, URZ ;  /* 0x0000018016147890 */ /* 0x000fe4000ff1e0ff */
[----:B------:R-:W-:Y:S01]  /*1820*/  ULEA UR8, UR6, UR4, 0x3 ;  /* 0x0000000406087291 */ /* 0x000fe2000f8e18ff */
[----:B------:R-:W-:Y:S01]  /*1830*/  LOP3.LUT R15, R15, UR9, RZ, 0x3c, !PT ;  /* 0x000000090f0f7c12 */ /* 0x000fe2000f8e3cff */
[----:B------:R-:W-:Y:S02]  /*1840*/  USHF.L.U32 UR34, UR16, 0x7, URZ ;  /* 0x0000000710227899 */ /* 0x000fe400080006ff */
[----:B------:R-:W-:Y:S01]  /*1850*/  UIADD3.X UR27, UPT, UPT, URZ, UR23, URZ, UP1, !UPT ;  /* 0x00000017ff1b7290 */ /* 0x000fe20008ffe4ff */
[----:B-1----:R-:W-:Y:S01]  /*1860*/  SHF.L.U32 R2, R15, 0x1f, RZ ;  /* 0x0000001f0f027819 */ /* 0x002fe200000006ff */
[----:B------:R-:W-:Y:S02]  /*1870*/  UIADD3 UR32, UPT, UPT, UR32, 0x4400, URZ ;  /* 0x0000440020207890 */ /* 0x000fe4000fffe0ff */
[----:B------:R-:W-:Y:S01]  /*1880*/  UIADD3.X UR21, UPT, UPT, URZ, UR23, URZ, UP0, !UPT ;  /* 0x00000017ff157290 */ /* 0x000fe200087fe4ff */
[----:B------:R1:W1:Y:S01]  /*1890*/  SYNCS.PHASECHK.TRANS64.TRYWAIT P0, [UR8+0x28], R2 ;  /* 0x00002802ff0075a7 */ /* 0x0002620008001108 */
[----:B------:R-:W-:Y:S01]  /*18a0*/  ULEA UR8, UR17, UR4, 0xe ;  /* 0x0000000411087291 */ /* 0x000fe2000f8e70ff */
[----:B------:R-:W-:Y:S01]  /*18b0*/  UMOV UR18, 0x0 ;  /* 0x0000000000127882 */ /* 0x000fe20000000000 */
[----:B------:R-:W-:-:S02]  /*18c0*/  UMOV UR19, 0x10000000 ;  /* 0x1000000000137882 */ /* 0x000fc40000000000 */
[----:B------:R-:W-:Y:S01]  /*18d0*/  UIADD3 UR8, UPT, UPT, UR8, 0xe400, URZ ;  /* 0x0000e40008087890 */ /* 0x000fe2000fffe0ff */
[----:B------:R1:W-:Y:S01]  /*18e0*/  UTMALDG.3D [UR32], [UR26], desc[UR18] ;  /* 0x000012201a0075b4 */ /* 0x0003e20008011000 */
[----:B------:R-:W-:Y:S01]  /*18f0*/  UMOV UR12, UR36 ;  /* 0x00000024000c7c82 */ /* 0x000fe20008000000 */
[----:B------:R-:W-:Y:S01]  /*1900*/  UMOV UR9, UR33 ;  /* 0x0000002100097c82 */ /* 0x000fe20008000000 */
[----:B------:R-:W-:Y:S01]  /*1910*/  UMOV UR10, UR34 ;  /* 0x00000022000a7c82 */ /* 0x000fe20008000000 */
[----:B------:R-:W-:Y:S01]  /*1920*/  UIADD3 UR16, UPT, UPT, UR16, 0x1, URZ ;  /* 0x0000000110107890 */ /* 0x000fe2000fffe0ff */
[----:B------:R-:W-:Y:S01]  /*1930*/  UMOV UR24, UR5 ;  /* 0x0000000500187c82 */ /* 0x000fe20008000000 */
[----:B------:R-:W-:Y:S02]  /*1940*/  UMOV UR17, UR6 ;  /* 0x0000000600117c82 */ /* 0x000fe40008000000 */
[----:B------:R1:W-:Y:S01]  /*1950*/  UTMALDG.3D [UR8], [UR20], desc[UR18] ;  /* 0x00001208140075b4 */ /* 0x0003e20008011000 */
[----:B------:R-:W-:-:S09]  /*1960*/  UISETP.NE.AND UP0, UPT, UR16, UR5, UPT ;  /* 0x000000051000728c */ /* 0x000fd2000bf05270 */
[----:B------:R-:W-:Y:S05]  /*1970*/  BRA.U UP0, `(.L_x_25) ;  /* 0xfffffffd00607547 */ /* 0x000fea000b83ffff */
.L_x_20:
[----:B-1----:R-:W-:Y:S01]  /*1980*/  ULEA UR8, UR6, UR4, 0x3 ;  /* 0x0000000406087291 */ /* 0x002fe2000f8e18ff */
[----:B------:R-:W-:Y:S01]  /*1990*/  SHF.L.U32 R2, R15, 0x1f, RZ ;  /* 0x0000001f0f027819 */ /* 0x000fe200000006ff */
[----:B------:R-:W-:Y:S01]  /*19a0*/  @!P1 SYNCS.ARRIVE.TRANS64.A1T0 RZ, [UR4+0x78], RZ ;  /* 0x000078ffffff99a7 */ /* 0x000fe20008100004 */
[----:B------:R-:W-:-:S06]  /*19b0*/  UISETP.GT.AND UP0, UPT, UR15, UR14, UPT ;  /* 0x0000000e0f00728c */ /* 0x000fcc000bf04270 */
[----:B--2---:R1:W2:Y:S03]  /*19c0*/  SYNCS.PHASECHK.TRANS64.TRYWAIT P0, [UR8+0x28], R2 ;  /* 0x00002802ff0075a7 */ /* 0x0042a60008001108 */
[----:B------:R-:W-:Y:S05]  /*19d0*/  BRA.U !UP0, `(.L_x_26) ;  /* 0x0000000108ac7547 */ /* 0x000fea000b800000 */
[----:B------:R-:W-:Y:S01]  /*19e0*/  UIADD3 UR21, UPT, UPT, UR7, UR24, URZ ;  /* 0x0000001807157290 */ /* 0x000fe2000fffe0ff */
[----:B------:R-:W-:-:S11]  /*19f0*/  UMOV UR25, UR6 ;  /* 0x0000000600197c82 */ /* 0x000fd60008000000 */
.L_x_31:
[----:B-1----:R-:W-:Y:S01]  /*1a00*/  ULEA UR17, UR25, UR4, 0x3 ;  /* 0x0000000419117291 */ /* 0x002fe2000f8e18ff */
[----:B--2---:R-:W-:Y:S01]  /*1a10*/  @!P5 MOV R3, 0x6000 ;  /* 0x000060000003d802 */ /* 0x004fe20000000f00 */
[----:B--2---:R-:W-:Y:S10]  /*1a20*/  @P0 BRA `(.L_x_27) ;  /* 0x00000000000c0947 */ /* 0x004ff40003800000 */
[----:B------:R-:W-:-:S04]  /*1a30*/  SHF.L.U32 R5, R15, 0x1f, RZ ;  /* 0x0000001f0f057819 */ /* 0x000fc800000006ff */
[----:B------:R-:W2:Y:S02]  /*1a40*/  SYNCS.PHASECHK.TRANS64.TRYWAIT P0, [UR17+0x28], R5 ;  /* 0x00002805ff0075a7 */ /* 0x000ea40008001111 */
[----:B--2---:R-:W-:Y:S05]  /*1a50*/  @!P0 BRA `(.L_x_28) ;  /* 0x0000005800488947 */ /* 0x004fea0003800000 */
.L_x_27:
[----:B------:R2:W-:Y:S01]  /*1a60*/  @!P5 SYNCS.ARRIVE.TRANS64 RZ, [UR17], R3 ;  /* 0x00000003ffffd9a7 */ /* 0x0005e20008000011 */
[----:B------:R-:W-:Y:S04]  /*1a70*/  BSSY.RECONVERGENT B0, `(.L_x_29) ;  /* 0x0000003000007945 */ /* 0x000fe80003800200 */
[----:B------:R-:W-:Y:S05]  /*1a80*/  @P4 BRA `(.L_x_30) ;  /* 0x0000000000044947 */ /* 0x000fea0003800000 */
[----:B------:R-:W-:Y:S05]  /*1a90*/  BPT.TRAP 0x1 ;  /* 0x000000040000795c */ /* 0x000fea0000300000 */
.L_x_30:
[----:B------:R-:W-:Y:S05]  /*1aa0*/  BSYNC.RECONVERGENT B0 ;  /* 0x0000000000007941 */ /* 0x000fea0003800200 */
.L_x_29:
        /* <DEDUP_REMOVED lines=10> */
[----:B------:R-:W-:Y:S01]  /*1b50*/  UIADD3 UR16, UPT, UPT, UR16, 0x4400, URZ ;  /* 0x0000440010107890 */ /* 0x000fe2000fffe0ff */
[----:B-1----:R-:W-:Y:S01]  /*1b60*/  SHF.L.U32 R2, R15, 0x1f, RZ ;  /* 0x0000001f0f027819 */ /* 0x002fe200000006ff */
[----:B------:R-:W-:Y:S02]  /*1b70*/  UIADD3.X UR31, UPT, UPT, URZ, UR23, URZ, UP1, !UPT ;  /* 0x00000017ff1f7290 */ /* 0x000fe40008ffe4ff */
[----:B------:R-:W-:Y:S01]  /*1b80*/  UIADD3.X UR29, UPT, UPT, URZ, UR23, URZ, UP0, !UPT ;  /* 0x00000017ff1d7290 */ /* 0x000fe200087fe4ff */
[----:B------:R1:W1:Y:S01]  /*1b90*/  SYNCS.PHASECHK.TRANS64.TRYWAIT P0, [UR8+0x28], R2 ;  /* 0x00002802ff0075a7 */ /* 0x0002620008001108 */
[----:B------:R-:W-:Y:S01]  /*1ba0*/  ULEA UR8, UR25, UR4, 0xe ;  /* 0x0000000419087291 */ /* 0x000fe2000f8e70ff */
[----:B------:R-:W-:Y:S01]  /*1bb0*/  UMOV UR26, 0x0 ;  /* 0x00000000001a7882 */ /* 0x000fe20000000000 */
[----:B------:R-:W-:-:S02]  /*1bc0*/  UMOV UR27, 0x10000000 ;  /* 0x10000000001b7882 */ /* 0x000fc40000000000 */
[----:B------:R-:W-:Y:S01]  /*1bd0*/  UIADD3 UR8, UPT, UPT, UR8, 0xe400, URZ ;  /* 0x0000e40008087890 */ /* 0x000fe2000fffe0ff */
[----:B------:R-:W-:Y:S01]  /*1be0*/  UMOV UR19, UR35 ;  /* 0x0000002300137c82 */ /* 0x000fe20008000000 */
[----:B------:R-:W-:Y:S01]  /*1bf0*/  UMOV UR20, UR36 ;  /* 0x0000002400147c82 */ /* 0x000fe20008000000 */
[----:B------:R-:W-:Y:S01]  /*1c00*/  UMOV UR12, UR36 ;  /* 0x00000024000c7c82 */ /* 0x000fe20008000000 */
[----:B------:R-:W-:Y:S01]  /*1c10*/  UMOV UR9, UR17 ;  /* 0x0000001100097c82 */ /* 0x000fe20008000000 */
[----:B------:R-:W-:Y:S01]  /*1c20*/  UMOV UR10, UR18 ;  /* 0x00000012000a7c82 */ /* 0x000fe20008000000 */
[----:B------:R1:W-:Y:S01]  /*1c30*/  UTMALDG.3D [UR16], [UR30], desc[UR26] ;  /* 0x00001a101e0075b4 */ /* 0x0003e20008011000 */
[----:B------:R-:W-:Y:S01]  /*1c40*/  UIADD3 UR24, UPT, UPT, UR24, 0x1, URZ ;  /* 0x0000000118187890 */ /* 0x000fe2000fffe0ff */
[----:B------:R-:W-:-:S03]  /*1c50*/  UMOV UR25, UR6 ;  /* 0x0000000600197c82 */ /* 0x000fc60008000000 */
[----:B------:R-:W-:Y:S01]  /*1c60*/  UISETP.NE.AND UP0, UPT, UR24, UR21, UPT ;  /* 0x000000151800728c */ /* 0x000fe2000bf05270 */
[----:B------:R1:W-:Y:S08]  /*1c70*/  UTMALDG.3D [UR8], [UR28], desc[UR26] ;  /* 0x00001a081c0075b4 */ /* 0x0003f00008011000 */
[----:B------:R-:W-:Y:S05]  /*1c80*/  BRA.U UP0, `(.L_x_31) ;  /* 0xfffffffd005c7547 */ /* 0x000fea000b83ffff */
.L_x_26:
[C---:B-1----:R-:W-:Y:S01]  /*1c90*/  LEA R2, R14.reuse, UR4, 0x3 ;  /* 0x000000040e027c11 */ /* 0x042fe2000f8e18ff */
[----:B------:R-:W-:Y:S01]  /*1ca0*/  NOP ;  /* 0x0000000000007918 */ /* 0x000fe20000000000 */
[----:B--2---:R-:W-:Y:S02]  /*1cb0*/  SHF.L.U32 R3, R13, 0x1f, RZ ;  /* 0x0000001f0d037819 */ /* 0x004fe400000006ff */
[----:B------:R-:W-:Y:S02]  /*1cc0*/  LEA R4, R14, UR4, 0x4 ;  /* 0x000000040e047c11 */ /* 0x000fe4000f8e20ff */
[----:B------:R-:W1:Y:S02]  /*1cd0*/  SYNCS.PHASECHK.TRANS64.TRYWAIT P0, [R2+URZ+0x80], R3 ;  /* 0x00008003020075a7 */ /* 0x000e6400080011ff */
[----:B-1----:R-:W-:Y:S05]  /*1ce0*/  @!P0 BRA `(.L_x_32) ;  /* 0x0000005400bc8947 */ /* 0x002fea0003800000 */
.L_x_109:
[----:B------:R-:W2:Y:S01]  /*1cf0*/  LDS.128 R4, [R4+0x110] ;  /* 0x0001100004047984 */ /* 0x000ea20000000c00 */
[----:B---3--:R-:W-:Y:S01]  /*1d00*/  ISETP.GE.AND P0, PT, R40, 0x1, PT ;  /* 0x000000012800780c */ /* 0x008fe20003f06270 */
[----:B-1----:R-:W-:Y:S01]  /*1d10*/  VIADD R2, R2, 0x90 ;  /* 0x0000009002027836 */ /* 0x002fe20000000000 */
[----:B------:R-:W-:Y:S01]  /*1d20*/  @!PT LDS RZ, [RZ] ;  /* 0x00000000fffff984 */ /* 0x000fe20000000800 */
[----:B------:R-:W-:Y:S01]  /*1d30*/  @!PT LDS RZ, [RZ] ;  /* 0x00000000fffff984 */ /* 0x000fe20000000800 */
[----:B------:R-:W-:Y:S01]  /*1d40*/  @!PT LDS RZ, [RZ] ;  /* 0x00000000fffff984 */ /* 0x000fe20000000800 */
[----:B------:R-:W-:Y:S01]  /*1d50*/  @!PT LDS RZ, [RZ] ;  /* 0x00000000fffff984 */ /* 0x000fe20000000800 */
[----:B------:R1:W-:Y:S06]  /*1d60*/  MEMBAR.ALL.CTA ;  /* 0x0000000000007992 */ /* 0x0003ec0000008000 */
[----:B-1----:R-:W1:Y:S01]  /*1d70*/  FENCE.VIEW.ASYNC.S ;  /* 0x00000000000073c6 */ /* 0x002e620000000000 */
[----:B------:R-:W-:-:S04]  /*1d80*/  PRMT R2, RZ, 0x654, R2 ;  /* 0x00000654ff027816 */ /* 0x000fc80000000002 */
[----:B-1----:R1:W-:Y:S01]  /*1d90*/  SYNCS.ARRIVE.TRANS64.RED.A1T0 RZ, [R2+URZ], RZ ;  /* 0x000000ff02ff79a7 */ /* 0x0023e200081004ff */
[----:B--2---:R-:W-:-:S13]  /*1da0*/  LOP3.LUT P2, RZ, R6, 0x1, RZ, 0xc0, !PT ;  /* 0x0000000106ff7812 */ /* 0x004fda000784c0ff */
[----:B------:R-:W-:Y:S01]  /*1db0*/  @P2 SHF.R.U32.HI R3, RZ, 0x10, R5 ;  /* 0x00000010ff032819 */ /* 0x000fe20000011605 */
[----:B------:R-:W-:Y:S01]  /*1dc0*/  VOTEU.ANY UP0, P2 ;  /* 0x0000000000ff7886 */ /* 0x000fe20001000100 */
[----:B------:R-:W-:Y:S02]  /*1dd0*/  @P2 MOV R11, R4 ;  /* 0x00000004000b2202 */ /* 0x000fe40000000f00 */
[----:B------:R-:W-:Y:S02]  /*1de0*/  @P2 R2UR.BROADCAST UR8, R3 ;  /* 0x00000000030822ca */ /* 0x000fe400008e0000 */
[----:B------:R-:W-:-:S11]  /*1df0*/  @P2 LOP3.LUT R8, R5, 0xffff, RZ, 0xc0, !PT ;  /* 0x0000ffff05082812 */ /* 0x000fd600078ec0ff */
[----:B------:R-:W-:Y:S01]  /*1e00*/  @UP0 UMOV UR36, UR8 ;  /* 0x0000000800240c82 */ /* 0x000fe20008000000 */
[----:B-1----:R-:W-:Y:S05]  /*1e10*/  @!P0 BRA `(.L_x_33) ;  /* 0x0000000000b88947 */ /* 0x002fea0003800000 */
[----:B------:R-:W4:Y:S01]  /*1e20*/  LDC.64 R4, c[0x0][0xb18] ;  /* 0x0002c600ff047b82 */ /* 0x000f220000000a00 */
[----:B------:R-:W-:-:S07]  /*1e30*/  ISETP.NE.AND P3, PT, R40, 0x1, PT ;  /* 0x000000012800780c */ /* 0x000fce0003f65270 */
[----:B------:R-:W1:Y:S08]  /*1e40*/  LDC.64 R6, c[0x0][0xb10] ;  /* 0x0002c400ff067b82 */ /* 0x000e700000000a00 */
[----:B------:R-:W2:Y:S08]  /*1e50*/  LDC R16, c[0x0][0xb20] ;  /* 0x0002c800ff107b82 */ /* 0x000eb00000000800 */
[----:B------:R-:W3:Y:S01]  /*1e60*/  LDC R18, c[0x0][0xb0c] ;  /* 0x0002c300ff127b82 */ /* 0x000ee20000000800 */
[----:B----4-:R-:W-:Y:S01]  /*1e70*/  IMAD.HI.U32 R17, R0, R5, RZ ;  /* 0x0000000500117227 */ /* 0x010fe200078e00ff */
[----:B------:R-:W-:-:S03]  /*1e80*/  ISETP.NE.AND P0, PT, R4, 0x1, PT ;  /* 0x000000010400780c */ /* 0x000fc60003f05270 */
[----:B------:R-:W-:-:S03]  /*1e90*/  IMAD.HI.U32 R5, R8, R5, RZ ;  /* 0x0000000508057227 */ /* 0x000fc600078e00ff */
[----:B------:R-:W4:Y:S01]  /*1ea0*/  LDC.64 R2, c[0x0][0xb28] ;  /* 0x0002ca00ff027b82 */ /* 0x000f220000000a00 */
[----:B-1----:R-:W-:-:S04]  /*1eb0*/  IMAD.HI.U32 R20, R9, R6, RZ ;  /* 0x0000000609147227 */ /* 0x002fc800078e00ff */
[----:B------:R-:W-:Y:S01]  /*1ec0*/  IMAD.HI.U32 R22, R11, R6, RZ ;  /* 0x000000060b167227 */ /* 0x000fe200078e00ff */
[----:B------:R-:W-:Y:S02]  /*1ed0*/  SHF.R.U32.HI R20, RZ, R7, R20 ;  /* 0x00000007ff147219 */ /* 0x000fe40000011614 */
[-C--:B--2---:R-:W-:Y:S02]  /*1ee0*/  SHF.R.U32.HI R17, RZ, R16.reuse, R17 ;  /* 0x00000010ff117219 */ /* 0x084fe40000011611 */
[----:B------:R-:W-:Y:S02]  /*1ef0*/  SHF.R.U32.HI R5, RZ, R16, R5 ;  /* 0x00000010ff057219 */ /* 0x000fe40000011605 */
[----:B------:R-:W-:Y:S02]  /*1f00*/  SEL R17, R0, R17, !P0 ;  /* 0x0000001100117207 */ /* 0x000fe40004000000 */
[----:B------:R-:W-:Y:S02]  /*1f10*/  SHF.R.U32.HI R22, RZ, R7, R22 ;  /* 0x00000007ff167219 */ /* 0x000fe40000011616 */
[----:B---3--:R-:W-:-:S02]  /*1f20*/  ISETP.NE.AND P1, PT, R18, 0x1, PT ;  /* 0x000000011200780c */ /* 0x008fc40003f25270 */
[----:B------:R-:W-:Y:S02]  /*1f30*/  SEL R5, R8, R5, !P0 ;  /* 0x0000000508057207 */ /* 0x000fe40004000000 */
[----:B------:R-:W-:Y:S02]  /*1f40*/  SEL R19, R9, R20, !P1 ;  /* 0x0000001409137207 */ /* 0x000fe40004800000 */
[----:B------:R-:W-:Y:S01]  /*1f50*/  SEL R7, R11, R22, !P1 ;  /* 0x000000160b077207 */ /* 0x000fe20004800000 */
[----:B----4-:R-:W-:-:S04]  /*1f60*/  IMAD.HI.U32 R20, R17, R2, RZ ;  /* 0x0000000211147227 */ /* 0x010fc800078e00ff */
[----:B------:R-:W-:Y:S01]  /*1f70*/  IMAD.HI.U32 R6, R19, R2, RZ ;  /* 0x0000000213067227 */ /* 0x000fe200078e00ff */
[----:B------:R-:W-:-:S04]  /*1f80*/  @P3 SHF.R.U32.HI R17, RZ, R3, R20 ;  /* 0x00000003ff113219 */ /* 0x000fc80000011614 */
[----:B------:R-:W-:Y:S01]  /*1f90*/  @P3 SHF.R.U32.HI R19, RZ, R3, R6 ;  /* 0x00000003ff133219 */ /* 0x000fe20000011606 */
[----:B------:R-:W-:-:S04]  /*1fa0*/  IMAD R17, R40, R17, RZ ;  /* 0x0000001128117224 */ /* 0x000fc800078e02ff */
[----:B------:R-:W-:Y:S01]  /*1fb0*/  IMAD R6, R40, R19, RZ ;  /* 0x0000001328067224 */ /* 0x000fe200078e02ff */
[C---:B------:R-:W-:Y:S02]  /*1fc0*/  ISETP.GE.AND P0, PT, R5.reuse, R17, PT ;  /* 0x000000110500720c */ /* 0x040fe40003f06270 */
[----:B------:R-:W-:Y:S02]  /*1fd0*/  IADD3 R17, PT, PT, -R5, RZ, RZ ;  /* 0x000000ff05117210 */ /* 0x000fe40007ffe1ff */
[----:B------:R-:W-:Y:S01]  /*1fe0*/  ISETP.GE.OR P0, PT, R7, R6, P0 ;  /* 0x000000060700720c */ /* 0x000fe20000706670 */
[----:B------:R-:W-:-:S04]  /*1ff0*/  IMAD.HI.U32 R6, R5, R2, RZ ;  /* 0x0000000205067227 */ /* 0x000fc800078e00ff */
[----:B------:R-:W-:Y:S01]  /*2000*/  IMAD R8, R4, R17, R8 ;  /* 0x0000001104087224 */ /* 0x000fe200078e0208 */
[----:B------:R-:W-:-:S04]  /*2010*/  SHF.R.U32.HI R6, RZ, R3, R6 ;  /* 0x00000003ff067219 */ /* 0x000fc80000011606 */
[----:B------:R-:W-:-:S03]  /*2020*/  SEL R6, R5, R6, !P3 ;  /* 0x0000000605067207 */ /* 0x000fc60005800000 */
[----:B------:R-:W-:-:S04]  /*2030*/  @!P0 IMAD.HI.U32 R16, R7, R2, RZ ;  /* 0x0000000207108227 */ /* 0x000fc800078e00ff */
[----:B------:R-:W-:Y:S01]  /*2040*/  IMAD.MOV R2, RZ, RZ, -R6 ;  /* 0x000000ffff027224 */ /* 0x000fe200078e0a06 */
[----:B------:R-:W-:-:S03]  /*2050*/  @!P0 SHF.R.U32.HI R16, RZ, R3, R16 ;  /* 0x00000003ff108219 */ /* 0x000fc60000011610 */
[----:B------:R-:W-:Y:S01]  /*2060*/  IMAD R2, R40, R2, R5 ;  /* 0x0000000228027224 */ /* 0x000fe200078e0205 */
        /* <DEDUP_REMOVED lines=9> */
.L_x_33:
[----:B------:R-:W1:Y:S02]  /*2100*/  LDCU UR8, c[0x0][0xb30] ;  /* 0x00016600ff0877ac */ /* 0x000e640008000800 */
[----:B-1----:R-:W-:-:S09]  /*2110*/  UISETP.NE.AND UP0, UPT, UR8, 0x1, UPT ;  /* 0x000000010800788c */ /* 0x002fd2000bf05270 */
[----:B------:R-:W-:Y:S05]  /*2120*/  BRA.U UP0, `(.L_x_34) ;  /* 0x0000000100407547 */ /* 0x000fea000b800000 */
[----:B------:R-:W1:Y:S08]  /*2130*/  LDC.64 R4, c[0x0][0xb10] ;  /* 0x0002c400ff047b82 */ /* 0x000e700000000a00 */
[----:B------:R-:W2:Y:S08]  /*2140*/  LDC.64 R2, c[0x0][0xb18] ;  /* 0x0002c600ff027b82 */ /* 0x000eb00000000a00 */
[----:B------:R-:W3:Y:S08]  /*2150*/  LDC R6, c[0x0][0xb20] ;  /* 0x0002c800ff067b82 */ /* 0x000ef00000000800 */
[----:B------:R-:W4:Y:S01]  /*2160*/  LDC R16, c[0x0][0xb0c] ;  /* 0x0002c300ff107b82 */ /* 0x000f220000000800 */
[----:B-1----:R-:W-:-:S05]  /*2170*/  IMAD.HI.U32 R4, R11, R4, RZ ;  /* 0x000000040b047227 */ /* 0x002fca00078e00ff */
[----:B------:R-:W-:Y:S01]  /*2180*/  SHF.R.U32.HI R4, RZ, R5, R4 ;  /* 0x00000005ff047219 */ /* 0x000fe20000011604 */
[----:B--2---:R-:W-:Y:S01]  /*2190*/  IMAD.HI.U32 R3, R8, R3, RZ ;  /* 0x0000000308037227 */ /* 0x004fe200078e00ff */
[----:B------:R-:W-:-:S04]  /*21a0*/  ISETP.NE.AND P0, PT, R2, 0x1, PT ;  /* 0x000000010200780c */ /* 0x000fc80003f05270 */
[----:B---3--:R-:W-:-:S04]  /*21b0*/  SHF.R.U32.HI R3, RZ, R6, R3 ;  /* 0x00000006ff037219 */ /* 0x008fc80000011603 */
[----:B------:R-:W-:Y:S02]  /*21c0*/  SEL R3, R8, R3, !P0 ;  /* 0x0000000308037207 */ /* 0x000fe40004000000 */
[----:B----4-:R-:W-:-:S04]  /*21d0*/  ISETP.NE.AND P1, PT, R16, 0x1, PT ;  /* 0x000000011000780c */ /* 0x010fc80003f25270 */
[----:B------:R-:W-:-:S05]  /*21e0*/  SEL R4, R11, R4, !P1 ;  /* 0x000000040b047207 */ /* 0x000fca0004800000 */
[----:B------:R-:W-:Y:S02]  /*21f0*/  IMAD.IADD R5, R3, 0x1, -R4 ;  /* 0x0000000103057824 */ /* 0x000fe400078e0a04 */
[----:B------:R-:W-:Y:S02]  /*2200*/  IMAD.IADD R3, R4, 0x1, -R3 ;  /* 0x0000000104037824 */ /* 0x000fe400078e0a03 */
[----:B------:R-:W-:Y:S02]  /*2210*/  IMAD R11, R5, R16, R11 ;  /* 0x00000010050b7224 */ /* 0x000fe400078e020b */
[----:B------:R-:W-:-:S07]  /*2220*/  IMAD R8, R3, R2, R8 ;  /* 0x0000000203087224 */ /* 0x000fce00078e0208 */
.L_x_34:
[----:B------:R-:W-:Y:S01]  /*2230*/  VIADD R14, R14, 0x1 ;  /* 0x000000010e0e7836 */ /* 0x000fe20000000000 */
[----:B------:R-:W-:Y:S01]  /*2240*/  PLOP3.LUT P1, PT, PT, PT, PT, 0x80, 0x8 ;  /* 0x000000000008781c */ /* 0x000fe20003f2f070 */
[----:B------:R-:W-:Y:S02]  /*2250*/  IMAD.IADD R21, R11, 0x1, R90 ;  /* 0x000000010b157824 */ /* 0x000fe400078e025a */
[----:B------:R-:W-:Y:S01]  /*2260*/  IMAD.IADD R20, R8, 0x1, R83 ;  /* 0x0000000108147824 */ /* 0x000fe200078e0253 */
[----:B------:R-:W-:-:S04]  /*2270*/  ISETP.NE.AND P0, PT, R14, 0x2, PT ;  /* 0x000000020e00780c */ /* 0x000fc80003f05270 */
[----:B------:R-:W-:Y:S02]  /*2280*/  SEL R2, RZ, 0x1, P0 ;  /* 0x00000001ff027807 */ /* 0x000fe40000000000 */
[----:B------:R-:W-:Y:S02]  /*2290*/  SEL R14, R14, RZ, P0 ;  /* 0x000000ff0e0e7207 */ /* 0x000fe40000000000 */
[----:B------:R-:W-:Y:S01]  /*22a0*/  LOP3.LUT R13, R13, R2, RZ, 0x3c, !PT ;  /* 0x000000020d0d7212 */ /* 0x000fe200078e3cff */
[----:B------:R-:W-:Y:S06]  /*22b0*/  @P2 BRA `(.L_x_35) ;  /* 0xfffffff000982947 */ /* 0x000fec000383ffff */
[----:B------:R-:W-:Y:S01]  /*22c0*/  UIADD3 UR4, UPT, UPT, UR4, 0x28, URZ ;  /* 0x0000002804047890 */ /* 0x000fe2000fffe0ff */
[----:B------:R-:W-:-:S03]  /*22d0*/  SHF.L.U32 R3, R15, 0x1f, RZ ;  /* 0x0000001f0f037819 */ /* 0x000fc600000006ff */
[----:B------:R-:W-:-:S09]  /*22e0*/  ULEA UR5, UR6, UR4, 0x3 ;  /* 0x0000000406057291 */ /* 0x000fd2000f8e18ff */
[----:B------:R-:W1:Y:S02]  /*22f0*/  SYNCS.PHASECHK.TRANS64.TRYWAIT P0, [UR5], R3 ;  /* 0x00000003ff0075a7 */ /* 0x000e640008001105 */
[----:B-1----:R-:W-:Y:S05]  /*2300*/  @!P0 BRA `(.L_x_36) ;  /* 0x0000005000488947 */ /* 0x002fea0003800000 */
.L_x_111:
[----:B------:R-:W-:-:S04]  /*2310*/  UIADD3 UR6, UPT, UPT, UR6, 0x1, URZ ;  /* 0x0000000106067890 */ /* 0x000fc8000fffe0ff */
[----:B------:R-:W-:-:S04]  /*2320*/  UISETP.NE.AND UP0, UPT, UR6, 0x5, UPT ;  /* 0x000000050600788c */ /* 0x000fc8000bf05270 */
[----:B------:R-:W-:Y:S02]  /*2330*/  USEL UR7, URZ, 0x1, UP0 ;  /* 0x00000001ff077887 */ /* 0x000fe40008000000 */
[----:B------:R-:W-:-:S04]  /*2340*/  USEL UR6, UR6, URZ, UP0 ;  /* 0x000000ff06067287 */ /* 0x000fc80008000000 */
[----:B------:R-:W-:Y:S01]  /*2350*/  ULEA UR5, UR6, UR4, 0x3 ;  /* 0x0000000406057291 */ /* 0x000fe2000f8e18ff */
[----:B------:R-:W-:-:S04]  /*2360*/  LOP3.LUT R2, R15, UR7, RZ, 0x3c, !PT ;  /* 0x000000070f027c12 */ /* 0x000fc8000f8e3cff */
[----:B-1----:R-:W-:-:S04]  /*2370*/  SHF.L.U32 R3, R2, 0x1f, RZ ;  /* 0x0000001f02037819 */ /* 0x002fc800000006ff */
[----:B------:R-:W1:Y:S02]  /*2380*/  SYNCS.PHASECHK.TRANS64.TRYWAIT P0, [UR5], R3 ;  /* 0x00000003ff0075a7 */ /* 0x000e640008001105 */
[----:B-1----:R-:W-:Y:S05]  /*2390*/  @!P0 BRA `(.L_x_37) ;  /* 0x00000050003c8947 */ /* 0x002fea0003800000 */
.L_x_113:
        /* <DEDUP_REMOVED lines=9> */
.L_x_115:
        /* <DEDUP_REMOVED lines=9> */
.L_x_117:
[----:B------:R-:W-:-:S04]  /*24c0*/  UIADD3 UR6, UPT, UPT, UR6, 0x1, URZ ;  /* 0x0000000106067890 */ /* 0x000fc8000fffe0ff */
[----:B------:R-:W-:-:S04]  /*24d0*/  UISETP.NE.AND UP0, UPT, UR6, 0x5, UPT ;  /* 0x000000050600788c */ /* 0x000fc8000bf05270 */
[----:B------:R-:W-:Y:S02]  /*24e0*/  USEL UR5, URZ, 0x1, UP0 ;  /* 0x00000001ff057887 */ /* 0x000fe40008000000 */
[----:B------:R-:W-:-:S04]  /*24f0*/  USEL UR6, UR6, URZ, UP0 ;  /* 0x000000ff06067287 */ /* 0x000fc80008000000 */
[----:B------:R-:W-:Y:S01]  /*2500*/  ULEA UR6, UR6, UR4, 0x3 ;  /* 0x0000000406067291 */ /* 0x000fe2000f8e18ff */
[----:B-1----:R-:W-:-:S04]  /*2510*/  LOP3.LUT R3, R2, UR5, RZ, 0x3c, !PT ;  /* 0x0000000502037c12 */ /* 0x002fc8000f8e3cff */
[----:B------:R-:W-:Y:S01]  /*2520*/  SHF.L.U32 R3, R3, 0x1f, RZ ;  /* 0x0000001f03037819 */ /* 0x000fe200000006ff */
[----:B----4-:R-:W-:-:S07]  /*2530*/  IMAD.U32 R0, RZ, RZ, UR6 ;  /* 0x00000006ff007e24 */ /* 0x010fce000f8e00ff */
.L_x_40:
[----:B-1----:R1:W2:Y:S02]  /*2540*/  SYNCS.PHASECHK.TRANS64.TRYWAIT P0, [R0+URZ], R3 ;  /* 0x00000003000075a7 */ /* 0x0022a400080011ff */
[----:B--2---:R-:W-:Y:S05]  /*2550*/  @!P0 NANOSLEEP.SYNCS 0x989680 ;  /* 0x009896800000895d */ /* 0x004fea0003900000 */
[----:B------:R-:W2:Y:S02]  /*2560*/  @!P0 SYNCS.PHASECHK.TRANS64 P0, [R0+URZ], R3 ;  /* 0x00000003000085a7 */ /* 0x000ea400080010ff */
[----:B--2---:R-:W-:Y:S05]  /*2570*/  @P0 EXIT ;  /* 0x000000000000094d */ /* 0x004fea0003800000 */
[----:B------:R-:W-:Y:S05]  /*2580*/  BRA `(.L_x_40) ;  /* 0xfffffffc00ec7947 */ /* 0x000fea000383ffff */
.L_x_17:
[----:B------:R-:W-:-:S04]  /*2590*/  UISETP.NE.AND UP1, UPT, UR37, URZ, UPT ;  /* 0x000000ff2500728c */ /* 0x000fc8000bf25270 */
[----:B------:R-:W-:-:S09]  /*25a0*/  UISETP.NE.OR UP1, UPT, UR8, 0x1, UP1 ;  /* 0x000000010800788c */ /* 0x000fd20008f25670 */
[----:B------:R-:W-:Y:S05]  /*25b0*/  BRA.U UP1, `(.L_x_41) ;  /* 0x0000000501487547 */ /* 0x000fea000b800000 */
[----:B------:R-:W-:Y:S01]  /*25c0*/  ISETP.NE.AND P2, PT, R2, RZ, PT ;  /* 0x000000ff0200720c */ /* 0x000fe20003f45270 */
[----:B------:R-:W-:Y:S01]  /*25d0*/  IMAD.MOV.U32 R12, RZ, RZ, 0x1 ;  /* 0x00000001ff0c7424 */ /* 0x000fe200078e00ff */
[----:B------:R-:W-:Y:S02]  /*25e0*/  CS2R R10, SRZ ;  /* 0x00000000000a7805 */ /* 0x000fe4000001ff00 */
[----:B------:R-:W-:Y:S01]  /*25f0*/  CS2R R8, SRZ ;  /* 0x0000000000087805 */ /* 0x000fe2000001ff00 */
[----:B------:R-:W-:Y:S01]  /*2600*/  UMOV UR4, 0x400 ;  /* 0x0000040000047882 */ /* 0x000fe20000000000 */
[----:B------:R-:W-:Y:S01]  /*2610*/  UMOV UR6, URZ ;  /* 0x000000ff00067c82 */ /* 0x000fe20008000000 */
[----:B------:R-:W-:-:S12]  /*2620*/  ULEA UR37, UR37, UR4, 0x18 ;  /* 0x0000000425257291 */ /* 0x000fd8000f8ec0ff */
.L_x_45:
[----:B------:R-:W-:Y:S02]  /*2630*/  LEA R0, R8, UR37, 0x3 ;  /* 0x0000002508007c11 */ /* 0x000fe4000f8e18ff */
[----:B------:R-:W-:-:S03]  /*2640*/  SHF.L.U32 R5, R9, 0x1f, RZ ;  /* 0x0000001f09057819 */ /* 0x000fc600000006ff */
[----:B------:R-:W-:Y:S01]  /*2650*/  VIADD R4, R0, 0xf0 ;  /* 0x000000f000047836 */ /* 0x000fe20000000000 */
[----:B------:R-:W1:Y:S02]  /*2660*/  SYNCS.PHASECHK.TRANS64.TRYWAIT P0, [R0+URZ+0xe0], R5 ;  /* 0x0000e005000075a7 */ /* 0x000e6400080011ff */
[----:B-1----:R-:W-:Y:S05]  /*2670*/  @!P0 BRA `(.L_x_42) ;  /* 0x0000004c00cc8947 */ /* 0x002fea0003800000 */
.L_x_118:
[----:B------:R-:W-:Y:S01]  /*2680*/  ULEA UR5, UR6, UR37, 0x3 ;  /* 0x0000002506057291 */ /* 0x000fe2000f8e18ff */
[----:B------:R-:W-:Y:S02]  /*2690*/  PRMT R4, RZ, 0x654, R4 ;  /* 0x00000654ff047816 */ /* 0x000fe40000000004 */
[----:B-1----:R-:W-:Y:S01]  /*26a0*/  SHF.L.U32 R5, R12, 0x1f, RZ ;  /* 0x0000001f0c057819 */ /* 0x002fe200000006ff */
[----:B------:R-:W-:Y:S01]  /*26b0*/  UIADD3 UR4, UPT, UPT, UR5, 0x80, URZ ;  /* 0x0000008005047890 */ /* 0x000fe2000fffe0ff */
[----:B------:R1:W-:Y:S05]  /*26c0*/  SYNCS.ARRIVE.TRANS64.RED.A1T0 RZ, [R4+URZ], RZ ;  /* 0x000000ff04ff79a7 */ /* 0x0003ea00081004ff */
[----:B------:R-:W-:Y:S01]  /*26d0*/  IMAD.U32 R7, RZ, RZ, UR4 ;  /* 0x00000004ff077e24 */ /* 0x000fe2000f8e00ff */
[----:B------:R-:W2:Y:S04]  /*26e0*/  SYNCS.PHASECHK.TRANS64.TRYWAIT P0, [UR5+0x90], R5 ;  /* 0x00009005ff0075a7 */ /* 0x000ea80008001105 */
[----:B------:R-:W-:Y:S01]  /*26f0*/  PRMT R6, R2, 0x654, R7 ;  /* 0x0000065402067816 */ /* 0x000fe20000000007 */
[----:B-1----:R-:W-:Y:S01]  /*2700*/  @!P2 IMAD.MOV.U32 R4, RZ, RZ, 0x10 ;  /* 0x00000010ff04a424 */ /* 0x002fe200078e00ff */
[----:B--2---:R-:W-:Y:S06]  /*2710*/  @!P0 BRA `(.L_x_43) ;  /* 0x0000004c00b88947 */ /* 0x004fec0003800000 */
.L_x_120:
[----:B------:R-:W-:Y:S01]  /*2720*/  ULEA UR4, UR6, UR37, 0x4 ;  /* 0x0000002506047291 */ /* 0x000fe2000f8e20ff */
[----:B------:R-:W-:Y:S01]  /*2730*/  SEL R3, R6, R3, !P2 ;  /* 0x0000000306037207 */ /* 0x000fe20005000000 */
[----:B------:R-:W-:Y:S01]  /*2740*/  UIADD3 UR5, UPT, UPT, UR5, 0x80, URZ ;  /* 0x0000008005057890 */ /* 0x000fe2000fffe0ff */
[----:B-1----:R-:W-:Y:S01]  /*2750*/  LEA R0, R11, UR37, 0x3 ;  /* 0x000000250b007c11 */ /* 0x002fe2000f8e18ff */
[----:B------:R-:W-:Y:S01]  /*2760*/  UIADD3 UR4, UPT, UPT, UR4, 0x110, URZ ;  /* 0x0000011004047890 */ /* 0x000fe2000fffe0ff */
[----:B------:R-:W-:Y:S01]  /*2770*/  SHF.L.U32 R5, R10, 0x1f, RZ ;  /* 0x0000001f0a057819 */ /* 0x000fe200000006ff */
[----:B------:R1:W-:Y:S01]  /*2780*/  @!P2 SYNCS.ARRIVE.TRANS64.RED RZ, [R3+URZ], R4 ;  /* 0x0000000403ffa9a7 */ /* 0x0003e200080004ff */
[----:B------:R-:W-:Y:S01]  /*2790*/  UIADD3 UR6, UPT, UPT, UR6, 0x1, URZ ;  /* 0x0000000106067890 */ /* 0x000fe2000fffe0ff */
[----:B------:R-:W-:-:S03]  /*27a0*/  VIADD R8, R8, 0x1 ;  /* 0x0000000108087836 */ /* 0x000fc60000000000 */
[----:B------:R-:W-:Y:S02]  /*27b0*/  UISETP.NE.AND UP0, UPT, UR6, 0x2, UPT ;  /* 0x000000020600788c */ /* 0x000fe4000bf05270 */
[----:B------:R-:W-:Y:S06]  /*27c0*/  UGETNEXTWORKID.BROADCAST [UR4], [UR5] ;  /* 0x00000000040073ca */ /* 0x000fec0008000100 */
[----:B------:R-:W-:Y:S01]  /*27d0*/  USEL UR4, URZ, 0x1, UP0 ;  /* 0x00000001ff047887 */ /* 0x000fe20008000000 */
[----:B------:R-:W-:Y:S01]  /*27e0*/  ISETP.NE.AND P0, PT, R8, 0x2, PT ;  /* 0x000000020800780c */ /* 0x000fe20003f05270 */
[----:B------:R-:W-:Y:S01]  /*27f0*/  USEL UR6, UR6, URZ, UP0 ;  /* 0x000000ff06067287 */ /* 0x000fe20008000000 */
[----:B------:R-:W2:Y:S03]  /*2800*/  SYNCS.PHASECHK.TRANS64.TRYWAIT P1, [R0+URZ+0x80], R5 ;  /* 0x00008005000075a7 */ /* 0x000ea600080211ff */
[----:B------:R-:W-:Y:S01]  /*2810*/  LOP3.LUT R12, R12, UR4, RZ, 0x3c, !PT ;  /* 0x000000040c0c7c12 */ /* 0x000fe2000f8e3cff */
[----:B-12---:R-:W-:Y:S07]  /*2820*/  @!P1 BRA `(.L_x_44) ;  /* 0x0000004c008c9947 */ /* 0x006fee0003800000 */
.L_x_121:
[C---:B------:R-:W-:Y:S01]  /*2830*/  LEA R4, R11.reuse, UR37, 0x4 ;  /* 0x000000250b047c11 */ /* 0x040fe2000f8e20ff */
[----:B-1----:R-:W-:Y:S01]  /*2840*/  VIADD R0, R0, 0x90 ;  /* 0x0000009000007836 */ /* 0x002fe20000000000 */
[----:B------:R-:W-:Y:S01]  /*2850*/  SEL R8, R8, RZ, P0 ;  /* 0x000000ff08087207 */ /* 0x000fe20000000000 */
[----:B------:R-:W-:-:S03]  /*2860*/  VIADD R11, R11, 0x1 ;  /* 0x000000010b0b7836 */ /* 0x000fc60000000000 */
[----:B------:R-:W1:Y:S01]  /*2870*/  LDS.128 R4, [R4+0x110] ;  /* 0x0001100004047984 */ /* 0x000e620000000c00 */
[----:B------:R-:W-:Y:S02]  /*2880*/  PRMT R0, RZ, 0x654, R0 ;  /* 0x00000654ff007816 */ /* 0x000fe40000000000 */
[C---:B------:R-:W-:Y:S01]  /*2890*/  ISETP.NE.AND P1, PT, R11.reuse, 0x2, PT ;  /* 0x000000020b00780c */ /* 0x040fe20003f25270 */
[----:B------:R-:W-:Y:S01]  /*28a0*/  @!PT LDS RZ, [RZ] ;  /* 0x00000000fffff984 */ /* 0x000fe20000000800 */
[----:B------:R-:W-:Y:S01]  /*28b0*/  @!PT LDS RZ, [RZ] ;  /* 0x00000000fffff984 */ /* 0x000fe20000000800 */
[----:B------:R-:W-:Y:S01]  /*28c0*/  @!PT LDS RZ, [RZ] ;  /* 0x00000000fffff984 */ /* 0x000fe20000000800 */
[----:B------:R-:W-:Y:S01]  /*28d0*/  @!PT LDS RZ, [RZ] ;  /* 0x00000000fffff984 */ /* 0x000fe20000000800 */
[----:B------:R2:W-:Y:S06]  /*28e0*/  MEMBAR.ALL.CTA ;  /* 0x0000000000007992 */ /* 0x0005ec0000008000 */
[----:B--2---:R-:W2:Y:S01]  /*28f0*/  FENCE.VIEW.ASYNC.S ;  /* 0x00000000000073c6 */ /* 0x004ea20000000000 */
[----:B------:R-:W-:Y:S01]  /*2900*/  SEL R11, R11, RZ, P1 ;  /* 0x000000ff0b0b7207 */ /* 0x000fe20000800000 */
[----:B--2---:R2:W-:Y:S01]  /*2910*/  SYNCS.ARRIVE.TRANS64.RED.A1T0 RZ, [R0+URZ], RZ ;  /* 0x000000ff00ff79a7 */ /* 0x0045e200081004ff */
[----:B-1----:R-:W-:-:S02]  /*2920*/  LOP3.LUT P3, RZ, R6, 0x1, RZ, 0xc0, !PT ;  /* 0x0000000106ff7812 */ /* 0x002fc4000786c0ff */
[----:B------:R-:W-:-:S04]  /*2930*/  SEL R5, RZ, 0x1, P1 ;  /* 0x00000001ff057807 */ /* 0x000fc80000800000 */
[----:B------:R-:W-:Y:S02]  /*2940*/  LOP3.LUT R10, R10, R5, RZ, 0x3c, !PT ;  /* 0x000000050a0a7212 */ /* 0x000fe400078e3cff */
[----:B--2---:R-:W-:-:S04]  /*2950*/  SEL R0, RZ, 0x1, P0 ;  /* 0x00000001ff007807 */ /* 0x004fc80000000000 */
[----:B------:R-:W-:Y:S01]  /*2960*/  LOP3.LUT R9, R9, R0, RZ, 0x3c, !PT ;  /* 0x0000000009097212 */ /* 0x000fe200078e3cff */
[----:B------:R-:W-:Y:S06]  /*2970*/  @P3 BRA `(.L_x_45) ;  /* 0xfffffffc002c3947 */ /* 0x000fec000383ffff */
[----:B------:R-:W-:Y:S01]  /*2980*/  ULEA UR5, UR6, UR37, 0x3 ;  /* 0x0000002506057291 */ /* 0x000fe2000f8e18ff */
[----:B------:R-:W-:-:S08]  /*2990*/  SHF.L.U32 R3, R12, 0x1f, RZ ;  /* 0x0000001f0c037819 */ /* 0x000fd000000006ff */
[----:B------:R-:W1:Y:S02]  /*29a0*/  SYNCS.PHASECHK.TRANS64 P0, [UR5+0x90], R3 ;  /* 0x00009003ff0075a7 */ /* 0x000e640008001005 */
[----:B-1----:R-:W-:Y:S05]  /*29b0*/  @P0 BRA `(.L_x_46) ;  /* 0x0000000000080947 */ /* 0x002fea0003800000 */
[----:B------:R-:W1:Y:S02]  /*29c0*/  SYNCS.PHASECHK.TRANS64.TRYWAIT P0, [UR5+0x90], R3 ;  /* 0x00009003ff0075a7 */ /* 0x000e640008001105 */
[----:B-1----:R-:W-:Y:S05]  /*29d0*/  @!P0 BRA `(.L_x_47) ;  /* 0x0000004c00348947 */ /* 0x002fea0003800000 */
.L_x_46:
[----:B------:R-:W-:-:S04]  /*29e0*/  UIADD3 UR4, UPT, UPT, UR6, 0x1, URZ ;  /* 0x0000000106047890 */ /* 0x000fc8000fffe0ff */
[----:B------:R-:W-:-:S04]  /*29f0*/  UISETP.NE.AND UP0, UPT, UR4, 0x2, UPT ;  /* 0x000000020400788c */ /* 0x000fc8000bf05270 */
[----:B------:R-:W-:Y:S02]  /*2a00*/  USEL UR7, URZ, 0x1, UP0 ;  /* 0x00000001ff077887 */ /* 0x000fe40008000000 */
[----:B------:R-:W-:-:S04]  /*2a10*/  USEL UR4, UR4, URZ, UP0 ;  /* 0x000000ff04047287 */ /* 0x000fc80008000000 */
[----:B------:R-:W-:Y:S01]  /*2a20*/  ULEA UR4, UR4, UR37, 0x3 ;  /* 0x0000002504047291 */ /* 0x000fe2000f8e18ff */
[----:B-1----:R-:W-:-:S04]  /*2a30*/  LOP3.LUT R3, R12, UR7, RZ, 0x3c, !PT ;  /* 0x000000070c037c12 */ /* 0x002fc8000f8e3cff */
[----:B------:R-:W-:-:S04]  /*2a40*/  SHF.L.U32 R0, R3, 0x1f, RZ ;  /* 0x0000001f03007819 */ /* 0x000fc800000006ff */
[----:B------:R-:W1:Y:S02]  /*2a50*/  SYNCS.PHASECHK.TRANS64 P0, [UR4+0x90], R0 ;  /* 0x00009000ff0075a7 */ /* 0x000e640008001004 */
[----:B-1----:R-:W-:Y:S05]  /*2a60*/  @P0 EXIT ;  /* 0x000000000000094d */ /* 0x002fea0003800000 */
[----:B------:R-:W-:Y:S02]  /*2a70*/  SHF.L.U32 R3, R3, 0x1f, RZ ;  /* 0x0000001f03037819 */ /* 0x000fe400000006ff */
[----:B------:R-:W-:-:S07]  /*2a80*/  MOV R0, UR4 ;  /* 0x0000000400007c02 */ /* 0x000fce0008000f00 */
.L_x_48:
[----:B-1----:R1:W2:Y:S02]  /*2a90*/  SYNCS.PHASECHK.TRANS64.TRYWAIT P0, [R0+URZ+0x90], R3 ;  /* 0x00009003000075a7 */ /* 0x0022a400080011ff */
[----:B--2---:R-:W-:Y:S05]  /*2aa0*/  @!P0 NANOSLEEP.SYNCS 0x989680 ;  /* 0x009896800000895d */ /* 0x004fea0003900000 */
[----:B------:R-:W2:Y:S02]  /*2ab0*/  @!P0 SYNCS.PHASECHK.TRANS64 P0, [R0+URZ+0x90], R3 ;  /* 0x00009003000085a7 */ /* 0x000ea400080010ff */
[----:B--2---:R-:W-:Y:S05]  /*2ac0*/  @P0 EXIT ;  /* 0x000000000000094d */ /* 0x004fea0003800000 */
[----:B------:R-:W-:Y:S05]  /*2ad0*/  BRA `(.L_x_48) ;  /* 0xfffffffc00ec7947 */ /* 0x000fea000383ffff */
.L_x_41:
[----:B------:R-:W-:-:S09]  /*2ae0*/  UISETP.NE.AND UP1, UPT, UR8, URZ, UPT ;  /* 0x000000ff0800728c */ /* 0x000fd2000bf25270 */
[----:B------:R-:W-:Y:S05]  /*2af0*/  BRA.U UP1, `(.L_x_49) ;  /* 0x0000000d01cc7547 */ /* 0x000fea000b800000 */
[----:B------:R-:W-:Y:S01]  /*2b00*/  UMOV UR4, 0x40 ;  /* 0x0000004000047882 */ /* 0x000fe20000000000 */
[----:B------:R-:W-:Y:S01]  /*2b10*/  NOP ;  /* 0x0000000000007918 */ /* 0x000fe20000000000 */
[----:B------:R-:W-:Y:S01]  /*2b20*/  ULEA UR4, UR37, UR4, 0x18 ;  /* 0x0000000425047291 */ /* 0x000fe2000f8ec0ff */
[----:B------:R-:W-:Y:S02]  /*2b30*/  UMOV UR5, 0x400 ;  /* 0x0000040000057882 */ /* 0x000fe40000000000 */
[----:B------:R-:W-:-:S06]  /*2b40*/  ULEA UR37, UR37, UR5, 0x18 ;  /* 0x0000000525257291 */ /* 0x000fcc000f8ec0ff */
[----:B------:R-:W1:Y:S02]  /*2b50*/  LDS.U8 R0, [UR4+0x1c] ;  /* 0x00001c04ff007984 */ /* 0x000e640008000000 */
[----:B-1----:R-:W-:-:S13]  /*2b60*/  ISETP.NE.AND P0, PT, R0, RZ, PT ;  /* 0x000000ff0000720c */ /* 0x002fda0003f05270 */
[----:B------:R-:W-:Y:S05]  /*2b70*/  @P0 BRA `(.L_x_50) ;  /* 0x0000000000580947 */ /* 0x000fea0003800000 */
[----:B------:R-:W-:-:S13]  /*2b80*/  ELECT P0, URZ, PT ;  /* 0x0000000000ff782f */ /* 0x000fda0003800000 */
[----:B------:R-:W-:Y:S05]  /*2b90*/  @!P0 BRA `(.L_x_51) ;  /* 0x0000000000608947 */ /* 0x000fea0003800000 */
[----:B------:R-:W-:Y:S01]  /*2ba0*/  UMOV UR5, 0x10 ;  /* 0x0000001000057882 */ /* 0x000fe20000000000 */
[----:B------:R-:W-:Y:S01]  /*2bb0*/  HFMA2 R0, -RZ, RZ, 0, 5.9604644775390625e-08 ;  /* 0x00000001ff007431 */ /* 0x000fe200000001ff */
[----:B------:R-:W-:-:S03]  /*2bc0*/  MOV R2, 0xffff ;  /* 0x0000ffff00027802 */ /* 0x000fc60000000f00 */
[----:B------:R-:W-:Y:S04]  /*2bd0*/  DEPBAR.LE SB1, 0x36 ;  /* 0x00009d800000791a */ /* 0x000fe80000000000 */
[----:B------:R-:W1:Y:S02]  /*2be0*/  UTCATOMSWS.FIND_AND_SET.ALIGN UP0, UR5, UR5 ;  /* 0x00000005000575e3 */ /* 0x000e640008000800 */
[----:B-1----:R-:W-:Y:S01]  /*2bf0*/  MOV R3, UR5 ;  /* 0x0000000500037c02 */ /* 0x002fe20008000f00 */
[----:B------:R-:W-:Y:S06]  /*2c00*/  BRA.U UP0, `(.L_x_52) ;  /* 0x0000000100187547 */ /* 0x000fec000b800000 */
.L_x_53:
[----:B------:R-:W-:Y:S05]  /*2c10*/  NANOSLEEP 0x64 ;  /* 0x000000640000795d */ /* 0x000fea0003800000 */
[----:B------:R-:W-:-:S05]  /*2c20*/  UMOV UR5, 0x10 ;  /* 0x0000001000057882 */ /* 0x000fca0000000000 */
[----:B------:R-:W-:Y:S04]  /*2c30*/  DEPBAR.LE SB1, 0x36 ;  /* 0x00009d800000791a */ /* 0x000fe80000000000 */
[----:B------:R-:W1:Y:S02]  /*2c40*/  UTCATOMSWS.FIND_AND_SET.ALIGN UP0, UR5, UR5 ;  /* 0x00000005000575e3 */ /* 0x000e640008000800 */
[----:B-1----:R-:W-:Y:S01]  /*2c50*/  MOV R3, UR5 ;  /* 0x0000000500037c02 */ /* 0x002fe20008000f00 */
[----:B------:R-:W-:Y:S05]  /*2c60*/  BRA.U !UP0, `(.L_x_53) ;  /* 0xfffffffd08e87547 */ /* 0x000fea000b83ffff */
.L_x_52:
[-C--:B------:R-:W-:Y:S02]  /*2c70*/  SHF.L.U32 R2, R2, R3.reuse, RZ ;  /* 0x0000000302027219 */ /* 0x080fe400000006ff */
[----:B------:R-:W-:Y:S01]  /*2c80*/  SHF.L.U32 R0, R0, R3, RZ ;  /* 0x0000000300007219 */ /* 0x000fe200000006ff */
[----:B------:R-:W-:Y:S02]  /*2c90*/  IMAD.SHL.U32 R3, R3, 0x20, RZ ;  /* 0x0000002003037824 */ /* 0x000fe400078e00ff */
[----:B------:R1:W-:Y:S04]  /*2ca0*/  ATOMS.OR RZ, [UR4+0x14], R2 ;  /* 0x00001402ffff798c */ /* 0x0003e8000b000004 */
[----:B------:R1:W-:Y:S04]  /*2cb0*/  ATOMS.OR RZ, [UR4+0x18], R0 ;  /* 0x00001800ffff798c */ /* 0x0003e8000b000004 */
[----:B------:R1:W-:Y:S01]  /*2cc0*/  STS [UR37+0x130], R3 ;  /* 0x00013003ff007988 */ /* 0x0003e20008000825 */
[----:B------:R-:W-:Y:S05]  /*2cd0*/  BRA `(.L_x_51) ;  /* 0x0000000000107947 */ /* 0x000fea0003800000 */
.L_x_50:
[----:B------:R-:W-:Y:S02]  /*2ce0*/  MOV R0, 0xffffffff ;  /* 0xffffffff00007802 */ /* 0x000fe40000000f00 */
[----:B------:R-:W-:-:S03]  /*2cf0*/  MOV R2, 0x2d20 ;  /* 0x00002d2000027802 */ /* 0x000fc60000000f00 */
[----:B------:R1:W-:Y:S04]  /*2d00*/  STS [UR37+0x130], R0 ;  /* 0x00013000ff007988 */ /* 0x0003e80008000825 */
[----:B-1-3-5:R-:W-:Y:S05]  /*2d10*/  CALL.REL.NOINC `($__internal_1_$__cuda_sm10x_tcgen05_guardrail_trap_phase_invalid_during_alloc) ;  /* 0x0000004c00f07944 */ /* 0x02afea0003c00000 */
.L_x_51:
[----:B------:R-:W-:Y:S05]  /*2d20*/  WARPSYNC.ALL ;  /* 0x0000000000007948 */ /* 0x000fea0003800000 */
[----:B------:R-:W2:Y:S01]  /*2d30*/  S2UR UR5, SR_CgaCtaId ;  /* 0x00000000000579c3 */ /* 0x000ea20000008800 */
[----:B------:R-:W-:Y:S01]  /*2d40*/  UMOV UR4, 0x400 ;  /* 0x0000040000047882 */ /* 0x000fe20000000000 */
[----:B------:R-:W-:-:S06]  /*2d50*/  NOP ;  /* 0x0000000000007918 */ /* 0x000fcc0000000000 */
[----:B------:R-:W-:Y:S06]  /*2d60*/  BAR.ARV 0x6, 0xa0 ;  /* 0x0182800000007b1d */ /* 0x000fec0000002000 */
[----:B------:R-:W4:Y:S01]  /*2d70*/  LDCU UR7, c[0x0][0x38c] ;  /* 0x00007180ff0777ac */ /* 0x000f220008000800 */
[----:B------:R-:W-:Y:S01]  /*2d80*/  IMAD.MOV.U32 R11, RZ, RZ, 0x1 ;  /* 0x00000001ff0b7424 */ /* 0x000fe200078e00ff */
[----:B------:R-:W-:Y:S01]  /*2d90*/  CS2R R8, SRZ ;  /* 0x0000000000087805 */ /* 0x000fe2000001ff00 */
[----:B------:R-:W-:Y:S01]  /*2da0*/  IMAD.MOV.U32 R10, RZ, RZ, RZ ;  /* 0x000000ffff0a7224 */ /* 0x000fe200078e00ff */
[----:B------:R-:W3:Y:S01]  /*2db0*/  LDCU UR6, c[0x0][0x38c] ;  /* 0x00007180ff0677ac */ /* 0x000ee20008000800 */
[----:B------:R-:W-:Y:S01]  /*2dc0*/  UMOV UR15, URZ ;  /* 0x000000ff000f7c82 */ /* 0x000fe20008000000 */
[----:B------:R-:W-:Y:S01]  /*2dd0*/  UMOV UR14, URZ ;  /* 0x000000ff000e7c82 */ /* 0x000fe20008000000 */
[----:B--2---:R-:W-:Y:S01]  /*2de0*/  ULEA UR5, UR5, UR4, 0x18 ;  /* 0x0000000405057291 */ /* 0x004fe2000f8ec0ff */
[----:B------:R-:W-:Y:S01]  /*2df0*/  UMOV UR24, 0x0 ;  /* 0x0000000000187882 */ /* 0x000fe20000000000 */
[----:B------:R-:W-:-:S02]  /*2e00*/  UMOV UR25, 0x42004a0 ;  /* 0x042004a000197882 */ /* 0x000fc40000000000 */
[----:B------:R-:W-:Y:S02]  /*2e10*/  UIADD3 UR10, UPT, UPT, UR5, 0x4400, URZ ;  /* 0x00004400050a7890 */ /* 0x000fe4000fffe0ff */
[----:B------:R-:W-:Y:S02]  /*2e20*/  UIADD3 UR11, UPT, UPT, UR5, 0xe400, URZ ;  /* 0x0000e400050b7890 */ /* 0x000fe4000fffe0ff */
[----:B----4-:R-:W-:Y:S01]  /*2e30*/  UIADD3 UR7, UPT, UPT, UR7, 0x7f, URZ ;  /* 0x0000007f07077890 */ /* 0x010fe2000fffe0ff */
[----:B-1----:R-:W1:Y:S01]  /*2e40*/  LDS R0, [UR5+0x130] ;  /* 0x00013005ff007984 */ /* 0x002e620008000800 */
[----:B------:R-:W-:Y:S02]  /*2e50*/  USHF.R.U32.HI UR10, URZ, 0x4, UR10 ;  /* 0x00000004ff0a7899 */ /* 0x000fe4000801160a */
[----:B------:R-:W-:Y:S02]  /*2e60*/  USHF.R.S32.HI UR4, URZ, 0x1f, UR7 ;  /* 0x0000001fff047899 */ /* 0x000fe40008011407 */
[----:B------:R-:W-:-:S02]  /*2e70*/  USHF.R.U32.HI UR11, URZ, 0x4, UR11 ;  /* 0x00000004ff0b7899 */ /* 0x000fc4000801160b */
[----:B------:R-:W-:Y:S02]  /*2e80*/  ULEA.HI UR4, UR4, UR7, URZ, 0x7 ;  /* 0x0000000704047291 */ /* 0x000fe4000f8f38ff */
[----:B------:R-:W-:Y:S02]  /*2e90*/  ULOP3.LUT UR10, UR10, 0x3fff, URZ, 0xc0, !UPT ;  /* 0x00003fff0a0a7892 */ /* 0x000fe4000f8ec0ff */
[----:B------:R-:W-:Y:S02]  /*2ea0*/  USHF.R.S32.HI UR4, URZ, 0x7, UR4 ;  /* 0x00000007ff047899 */ /* 0x000fe40008011404 */
[----:B------:R-:W-:Y:S02]  /*2eb0*/  ULOP3.LUT UR11, UR11, 0x3fff, URZ, 0xc0, !UPT ;  /* 0x00003fff0b0b7892 */ /* 0x000fe4000f8ec0ff */
[----:B------:R-:W-:Y:S01]  /*2ec0*/  UISETP.LT.AND UP0, UPT, UR4, 0x1, UPT ;  /* 0x000000010400788c */ /* 0x000fe2000bf01270 */
[----:B------:R-:W-:Y:S01]  /*2ed0*/  UMOV UR22, 0x0 ;  /* 0x0000000000167882 */ /* 0x000fe20000000000 */
[----:B------:R-:W-:-:S02]  /*2ee0*/  UMOV UR23, 0x42004a0 ;  /* 0x042004a000177882 */ /* 0x000fc40000000000 */
[----:B------:R-:W-:Y:S02]  /*2ef0*/  USEL UR9, UR4, 0x1, !UP0 ;  /* 0x0000000104097887 */ /* 0x000fe4000c000000 */
[----:B------:R-:W-:Y:S02]  /*2f00*/  ULOP3.LUT UR10, UR10, 0x10000, URZ, 0xfc, !UPT ;  /* 0x000100000a0a7892 */ /* 0x000fe4000f8efcff */
[----:B------:R-:W-:Y:S02]  /*2f10*/  ULOP3.LUT UR11, UR11, 0x10000, URZ, 0xfc, !UPT ;  /* 0x000100000b0b7892 */ /* 0x000fe4000f8efcff */
[----:B------:R-:W-:Y:S02]  /*2f20*/  UIADD3 UR9, UPT, UPT, -UR9, URZ, URZ ;  /* 0x000000ff09097290 */ /* 0x000fe4000fffe1ff */
[----:B---3--:R-:W-:Y:S01]  /*2f30*/  UISETP.GE.AND UP3, UPT, UR6, 0x1, UPT ;  /* 0x000000010600788c */ /* 0x008fe2000bf66270 */
[----:B------:R-:W-:Y:S01]  /*2f40*/  UMOV UR20, 0x0 ;  /* 0x0000000000147882 */ /* 0x000fe20000000000 */
[----:B------:R-:W-:Y:S01]  /*2f50*/  UMOV UR21, 0x42004a0 ;  /* 0x042004a000157882 */ /* 0x000fe20000000000 */
[----:B------:R-:W-:Y:S01]  /*2f60*/  UMOV UR18, 0x0 ;  /* 0x0000000000127882 */ /* 0x000fe20000000000 */
[----:B------:R-:W-:Y:S01]  /*2f70*/  UMOV UR19, 0x42004a0 ;  /* 0x042004a000137882 */ /* 0x000fe20000000000 */
[----:B-1----:R-:W-:-:S15]  /*2f80*/  R2UR UR16, R0 ;  /* 0x00000000001072ca */ /* 0x002fde00000e0000 */
.L_x_60:
[----:B------:R-:W-:Y:S02]  /*2f90*/  LEA R0, R10, UR5, 0x3 ;  /* 0x000000050a007c11 */ /* 0x000fe4000f8e18ff */
[----:B------:R-:W-:Y:S02]  /*2fa0*/  SHF.L.U32 R5, R9, 0x1f, RZ ;  /* 0x0000001f09057819 */ /* 0x000fe400000006ff */
[----:B------:R-:W-:Y:S01]  /*2fb0*/  PLOP3.LUT P0, PT, PT, PT, UP3, 0x80, 0x8 ;  /* 0x000000000008781c */ /* 0x000fe20003f0f038 */
[----:B------:R-:W-:Y:S01]  /*2fc0*/  VIADD R3, R0, 0x90 ;  /* 0x0000009000037836 */ /* 0x000fe20000000000 */
[----:B-1----:R-:W1:Y:S02]  /*2fd0*/  SYNCS.PHASECHK.TRANS64.TRYWAIT P1, [R0+URZ+0x80], R5 ;  /* 0x00008005000075a7 */ /* 0x002e6400080211ff */
[----:B-1-3--:R-:W-:Y:S09]  /*2fe0*/  @!P1 BRA `(.L_x_54) ;  /* 0x0000004400c89947 */ /* 0x00aff20003800000 */
.L_x_123:
[----:B------:R-:W-:Y:S01]  /*2ff0*/  LEA R4, R10, UR5, 0x4 ;  /* 0x000000050a047c11 */ /* 0x000fe2000f8e20ff */
[----:B------:R-:W-:Y:S01]  /*3000*/  @UP3 ULEA UR6, UR14, UR5, 0x3 ;  /* 0x000000050e063291 */ /* 0x000fe2000f8e18ff */
[----:B------:R-:W-:Y:S01]  /*3010*/  PLOP3.LUT P2, PT, PT, PT, PT, 0x80, 0x8 ;  /* 0x000000000008781c */ /* 0x000fe20003f4f070 */
[----:B------:R-:W-:Y:S01]  /*3020*/  ULEA UR7, UR15, UR5, 0x3 ;  /* 0x000000050f077291 */ /* 0x000fe2000f8e18ff */
[----:B------:R-:W-:Y:S02]  /*3030*/  PRMT R3, RZ, 0x654, R3 ;  /* 0x00000654ff037816 */ /* 0x000fe40000000003 */
[----:B-1----:R-:W1:Y:S01]  /*3040*/  LDS.128 R4, [R4+0x110] ;  /* 0x0001100004047984 */ /* 0x002e620000000c00 */
[----:B------:R-:W-:Y:S02]  /*3050*/  @P0 SHF.L.U32 R2, R8, 0x1f, RZ ;  /* 0x0000001f08020819 */ /* 0x000fe400000006ff */
[----:B------:R-:W-:Y:S01]  /*3060*/  SHF.L.U32 R0, R11, 0x1f, RZ ;  /* 0x0000001f0b007819 */ /* 0x000fe200000006ff */
[----:B------:R-:W-:Y:S01]  /*3070*/  @!PT LDS RZ, [RZ] ;  /* 0x00000000fffff984 */ /* 0x000fe20000000800 */
[----:B------:R-:W-:Y:S01]  /*3080*/  @!PT LDS RZ, [RZ] ;  /* 0x00000000fffff984 */ /* 0x000fe20000000800 */
[----:B------:R-:W-:Y:S01]  /*3090*/  @!PT LDS RZ, [RZ] ;  /* 0x00000000fffff984 */ /* 0x000fe20000000800 */
[----:B------:R-:W-:Y:S01]  /*30a0*/  @!PT LDS RZ, [RZ] ;  /* 0x00000000fffff984 */ /* 0x000fe20000000800 */
[----:B------:R2:W-:Y:S06]  /*30b0*/  MEMBAR.ALL.CTA ;  /* 0x0000000000007992 */ /* 0x0005ec0000008000 */
[----:B--2---:R-:W2:Y:S02]  /*30c0*/  FENCE.VIEW.ASYNC.S ;  /* 0x00000000000073c6 */ /* 0x004ea40000000000 */
[----:B--2---:R2:W-:Y:S01]  /*30d0*/  SYNCS.ARRIVE.TRANS64.RED.A1T0 RZ, [R3+URZ], RZ ;  /* 0x000000ff03ff79a7 */ /* 0x0045e200081004ff */
[----:B------:R2:W3:Y:S01]  /*30e0*/  @P0 SYNCS.PHASECHK.TRANS64.TRYWAIT P2, [UR6], R2 ;  /* 0x00000002ff0005a7 */ /* 0x0004e20008041106 */
[----:B------:R-:W-:Y:S01]  /*30f0*/  ULEA.HI UR6, UR15, UR15, URZ, 0x1 ;  /* 0x0000000f0f067291 */ /* 0x000fe2000f8f08ff */
[----:B-1----:R-:W-:-:S03]  /*3100*/  LOP3.LUT P1, RZ, R6, 0x1, RZ, 0xc0, !PT ;  /* 0x0000000106ff7812 */ /* 0x002fc6000782c0ff */
[----:B------:R-:W-:Y:S02]  /*3110*/  USHF.L.U32 UR8, UR6, 0x6, URZ ;  /* 0x0000000606087899 */ /* 0x000fe400080006ff */
[----:B------:R-:W-:Y:S02]  /*3120*/  ULOP3.LUT UR6, UR6, 0xffe, URZ, 0xc0, !UPT ;  /* 0x00000ffe06067892 */ /* 0x000fe4000f8ec0ff */
[----:B------:R-:W-:Y:S02]  /*3130*/  ULOP3.LUT UR8, UR8, 0xffffff80, URZ, 0xc0, !UPT ;  /* 0xffffff8008087892 */ /* 0x000fe4000f8ec0ff */
[----:B------:R-:W-:Y:S02]  /*3140*/  UIADD3 UR6, UPT, UPT, -UR6, UR15, URZ ;  /* 0x0000000f06067290 */ /* 0x000fe4000fffe1ff */
[----:B------:R-:W-:Y:S01]  /*3150*/  UIADD3 UR8, UPT, UPT, UR16, UR8, URZ ;  /* 0x0000000810087290 */ /* 0x000fe2000fffe0ff */
[----:B------:R-:W1:Y:S03]  /*3160*/  SYNCS.PHASECHK.TRANS64.TRYWAIT P0, [UR7+0xc0], R0 ;  /* 0x0000c000ff0075a7 */ /* 0x000e660008001107 */
[----:B------:R-:W-:Y:S01]  /*3170*/  ULEA UR8, UR6, UR8, 0x14 ;  /* 0x0000000806087291 */ /* 0x000fe2000f8ea0ff */
[----:B-123--:R-:W-:Y:S11]  /*3180*/  @!P0 BRA `(.L_x_55) ;  /* 0x0000004400748947 */ /* 0x00eff60003800000 */
.L_x_125:
[----:B------:R-:W-:Y:S01]  /*3190*/  IADD3 R10, PT, PT, R10, 0x1, RZ ;  /* 0x000000010a0a7810 */ /* 0x000fe20007ffe0ff */
[----:B------:R-:W-:Y:S06]  /*31a0*/  BRA.U !UP3, `(.L_x_56) ;  /* 0x000000010bc07547 */ /* 0x000fec000b800000 */
[----:B------:R-:W-:Y:S01]  /*31b0*/  UPLOP3.LUT UP4, UPT, UPT, UPT, UPT, 0x40, 0x4 ;  /* 0x000000000004789c */ /* 0x000fe20003f8e870 */
[----:B------:R-:W-:Y:S01]  /*31c0*/  UMOV UR13, UR9 ;  /* 0x00000009000d7c82 */ /* 0x000fe20008000000 */
[----:B------:R-:W-:Y:S01]  /*31d0*/  UMOV UR12, UR4 ;  /* 0x00000004000c7c82 */ /* 0x000fe20008000000 */
[----:B------:R-:W-:-:S08]  /*31e0*/  UMOV UR17, UR14 ;  /* 0x0000000e00117c82 */ /* 0x000fd00008000000 */
.L_x_59:
[----:B------:R-:W-:Y:S02]  /*31f0*/  UIADD3 UR13, UPT, UPT, UR13, 0x1, URZ ;  /* 0x000000010d0d7890 */ /* 0x000fe4000fffe0ff */
[----:B--2---:R-:W-:Y:S02]  /*3200*/  ULEA UR6, UR17, UR5, 0x3 ;  /* 0x0000000511067291 */ /* 0x004fe4000f8e18ff */
[----:B------:R-:W-:Y:S01]  /*3210*/  UISETP.NE.AND UP0, UPT, UR13, URZ, UPT ;  /* 0x000000ff0d00728c */ /* 0x000fe2000bf05270 */
[----:B---3--:R-:W-:Y:S10]  /*3220*/  @P2 BRA `(.L_x_57) ;  /* 0x00000000000c2947 */ /* 0x008ff40003800000 */
[----:B-1----:R-:W-:Y:S04]  /*3230*/  SHF.L.U32 R3, R8, 0x1f, RZ ;  /* 0x0000001f08037819 */ /* 0x002fe800000006ff */
[----:B------:R-:W1:Y:S02]  /*3240*/  SYNCS.PHASECHK.TRANS64.TRYWAIT P0, [UR6], R3 ;  /* 0x00000003ff0075a7 */ /* 0x000e640008001106 */
[----:B-1----:R-:W-:Y:S05]  /*3250*/  @!P0 BRA `(.L_x_58) ;  /* 0x0000004400588947 */ /* 0x002fea0003800000 */
.L_x_57:
[----:B------:R-:W-:Y:S01]  /*3260*/  UISETP.NE.AND UP1, UPT, UR12, 0x1, UPT ;  /* 0x000000010c00788c */ /* 0x000fe2000bf25270 */
[----:B------:R-:W-:Y:S01]  /*3270*/  PLOP3.LUT P2, PT, PT, PT, PT, 0x80, 0x8 ;  /* 0x000000000008781c */ /* 0x000fe20003f4f070 */
[----:B------:R-:W-:Y:S02]  /*3280*/  UIADD3 UR14, UPT, UPT, UR17, 0x1, URZ ;  /* 0x00000001110e7890 */ /* 0x000fe4000fffe0ff */
[----:B------:R-:W-:Y:S02]  /*3290*/  ULEA UR28, UR17, UR11, 0xa ;  /* 0x0000000b111c7291 */ /* 0x000fe4000f8e50ff */
[----:B------:R-:W-:Y:S01]  /*32a0*/  UISETP.NE.AND UP2, UPT, UR14, 0x5, UPT ;  /* 0x000000050e00788c */ /* 0x000fe2000bf45270 */
[----:B------:R-:W-:Y:S01]  /*32b0*/  PLOP3.LUT P0, PT, PT, PT, UP1, 0x80, 0x8 ;  /* 0x000000000008781c */ /* 0x000fe20003f0f018 */
[----:B------:R-:W-:Y:S02]  /*32c0*/  UIADD3 UR40, UPT, UPT, UR28, 0x2, URZ ;  /* 0x000000021c287890 */ /* 0x000fe4000fffe0ff */
[----:B------:R-:W-:Y:S02]  /*32d0*/  USEL UR27, URZ, 0x1, UP2 ;  /* 0x00000001ff1b7887 */ /* 0x000fe40009000000 */
[----:B------:R-:W-:Y:S02]  /*32e0*/  USEL UR14, UR14, URZ, UP2 ;  /* 0x000000ff0e0e7287 */ /* 0x000fe40009000000 */
[----:B------:R-:W-:Y:S02]  /*32f0*/  UIADD3 UR36, UPT, UPT, UR28, 0x4, URZ ;  /* 0x000000041c247890 */ /* 0x000fe4000fffe0ff */
[----:B------:R-:W-:Y:S01]  /*3300*/  @UP1 ULEA UR26, UR14, UR5, 0x3 ;  /* 0x000000050e1a1291 */ /* 0x000fe2000f8e18ff */
[----:B------:R-:W-:Y:S01]  /*3310*/  LOP3.LUT R8, R8, UR27, RZ, 0x3c, !PT ;  /* 0x0000001b08087c12 */ /* 0x000fe2000f8e3cff */
[----:B------:R-:W-:Y:S02]  /*3320*/  UIADD3 UR32, UPT, UPT, UR28, 0x6, URZ ;  /* 0x000000061c207890 */ /* 0x000fe4000fffe0ff */
[----:B------:R-:W-:Y:S01]  /*3330*/  UIADD3 UR6, UPT, UPT, UR6, 0x28, URZ ;  /* 0x0000002806067890 */ /* 0x000fe2000fffe0ff */
[----:B-1----:R-:W-:Y:S01]  /*3340*/  @P0 SHF.L.U32 R0, R8, 0x1f, RZ ;  /* 0x0000001f08000819 */ /* 0x002fe200000006ff */
[----:B------:R-:W-:Y:S01]  /*3350*/  UIADD3 UR12, UPT, UPT, UR12, -0x1, URZ ;  /* 0xffffffff0c0c7890 */ /* 0x000fe2000fffe0ff */
[----:B------:R-:W-:Y:S02]  /*3360*/  UMOV UR29, 0x40004040 ;  /* 0x40004040001d7882 */ /* 0x000fe40000000000 */
[----:B------:R2:W3:Y:S01]  /*3370*/  @P0 SYNCS.PHASECHK.TRANS64.TRYWAIT P2, [UR26], R0 ;  /* 0x00000000ff0005a7 */ /* 0x0004e2000804111a */
[----:B------:R-:W-:Y:S01]  /*3380*/  ULEA UR26, UR17, UR10, 0x9 ;  /* 0x0000000a111a7291 */ /* 0x000fe2000f8e48ff */
[----:B------:R-:W-:Y:S01]  /*3390*/  UMOV UR27, 0x40004040 ;  /* 0x40004040001b7882 */ /* 0x000fe20000000000 */
[----:B------:R-:W-:Y:S02]  /*33a0*/  UMOV UR41, 0x40004040 ;  /* 0x4000404000297882 */ /* 0x000fe40000000000 */
[----:B------:R-:W-:Y:S02]  /*33b0*/  UIADD3 UR38, UPT, UPT, UR26, 0x2, URZ ;  /* 0x000000021a267890 */ /* 0x000fe4000fffe0ff */
[----:B------:R-:W-:Y:S02]  /*33c0*/  UIADD3 UR34, UPT, UPT, UR26, 0x4, URZ ;  /* 0x000000041a227890 */ /* 0x000fe4000fffe0ff */
[----:B------:R-:W-:Y:S01]  /*33d0*/  UIADD3 UR30, UPT, UPT, UR26, 0x6, URZ ;  /* 0x000000061a1e7890 */ /* 0x000fe2000fffe0ff */
[----:B------:R2:W-:Y:S01]  /*33e0*/  UTCIMMA gdesc[UR26], gdesc[UR28], tmem[UR8], tmem[UR24], idesc[UR25], UP4 ;  /* 0x00ff181c1a0075ea */ /* 0x0005e2000a000108 */
[----:B------:R-:W-:Y:S01]  /*33f0*/  UPLOP3.LUT UP4, UPT, UPT, UPT, UPT, 0x80, 0x8 ;  /* 0x000000000008789c */ /* 0x000fe20003f8f070 */
[----:B------:R-:W-:Y:S01]  /*3400*/  UMOV UR39, 0x40004040 ;  /* 0x4000404000277882 */ /* 0x000fe20000000000 */
[----:B------:R-:W-:Y:S01]  /*3410*/  UMOV UR37, 0x40004040 ;  /* 0x4000404000257882 */ /* 0x000fe20000000000 */
[----:B------:R2:W-:Y:S01]  /*3420*/  UTCIMMA gdesc[UR38], gdesc[UR40], tmem[UR8], tmem[UR22], idesc[UR23], UPT ;  /* 0x00ff1628260075ea */ /* 0x0005e2000b800108 */
[----:B------:R-:W-:Y:S01]  /*3430*/  UMOV UR35, 0x40004040 ;  /* 0x4000404000237882 */ /* 0x000fe20000000000 */
[----:B------:R-:W-:Y:S01]  /*3440*/  UMOV UR33, 0x40004040 ;  /* 0x4000404000217882 */ /* 0x000fe20000000000 */
[----:B------:R-:W-:Y:S01]  /*3450*/  UMOV UR31, 0x40004040 ;  /* 0x40004040001f7882 */ /* 0x000fe20000000000 */
[----:B------:R2:W-:Y:S01]  /*3460*/  UTCIMMA gdesc[UR34], gdesc[UR36], tmem[UR8], tmem[UR20], idesc[UR21], UPT ;  /* 0x00ff1424220075ea */ /* 0x0005e2000b800108 */
[----:B------:R2:W-:Y:S01]  /*3470*/  UTCIMMA gdesc[UR30], gdesc[UR32], tmem[UR8], tmem[UR18], idesc[UR19], UPT ;  /* 0x00ff12201e0075ea */ /* 0x0005e2000b800108 */
[----:B------:R2:W-:Y:S01]  /*3480*/  UTCBAR [UR6], URZ ;  /* 0x000000ff060073e9 */ /* 0x0005e200080000ff */
[----:B------:R-:W-:Y:S01]  /*3490*/  UMOV UR17, UR14 ;  /* 0x0000000e00117c82 */ /* 0x000fe20008000000 */
[----:B------:R-:W-:Y:S05]  /*34a0*/  BRA.U UP0, `(.L_x_59) ;  /* 0xfffffffd00507547 */ /* 0x000fea000b83ffff */
.L_x_56:
[----:B------:R-:W-:Y:S01]  /*34b0*/  UIADD3 UR15, UPT, UPT, UR15, 0x1, URZ ;  /* 0x000000010f0f7890 */ /* 0x000fe2000fffe0ff */
[C---:B------:R-:W-:Y:S01]  /*34c0*/  ISETP.NE.AND P0, PT, R10.reuse, 0x2, PT ;  /* 0x000000020a00780c */ /* 0x040fe20003f05270 */
[----:B------:R-:W-:Y:S02]  /*34d0*/  UIADD3 UR7, UPT, UPT, UR7, 0xa0, URZ ;  /* 0x000000a007077890 */ /* 0x000fe4000fffe0ff */
[----:B------:R-:W-:Y:S01]  /*34e0*/  UISETP.NE.AND UP0, UPT, UR15, 0x4, UPT ;  /* 0x000000040f00788c */ /* 0x000fe2000bf05270 */
[----:B-12---:R-:W-:Y:S02]  /*34f0*/  SEL R0, RZ, 0x1, P0 ;  /* 0x00000001ff007807 */ /* 0x006fe40000000000 */
[----:B------:R-:W-:Y:S01]  /*3500*/  SEL R10, R10, RZ, P0 ;  /* 0x000000ff0a0a7207 */ /* 0x000fe20000000000 */
[----:B------:R-:W-:Y:S01]  /*3510*/  USEL UR6, URZ, 0x1, UP0 ;  /* 0x00000001ff067887 */ /* 0x000fe20008000000 */
[----:B------:R-:W-:Y:S01]  /*3520*/  LOP3.LUT R9, R9, R0, RZ, 0x3c, !PT ;  /* 0x0000000009097212 */ /* 0x000fe200078e3cff */
[----:B------:R-:W-:Y:S01]  /*3530*/  USEL UR15, UR15, URZ, UP0 ;  /* 0x000000ff0f0f7287 */ /* 0x000fe20008000000 */
[----:B------:R1:W-:Y:S03]  /*3540*/  UTCBAR [UR7], URZ ;  /* 0x000000ff070073e9 */ /* 0x0003e600080000ff */
[----:B------:R-:W-:Y:S01]  /*3550*/  LOP3.LUT R11, R11, UR6, RZ, 0x3c, !PT ;  /* 0x000000060b0b7c12 */ /* 0x000fe2000f8e3cff */
[----:B------:R-:W-:Y:S07]  /*3560*/  @P1 BRA `(.L_x_60) ;  /* 0xfffffff800881947 */ /* 0x000fee000383ffff */
[----:B------:R-:W2:Y:S01]  /*3570*/  S2UR UR4, SR_CgaCtaId ;  /* 0x00000000000479c3 */ /* 0x000ea20000008800 */
[----:B------:R-:W-:Y:S01]  /*3580*/  ELECT P0, URZ, PT ;  /* 0x0000000000ff782f */ /* 0x000fe20003800000 */
[----:B------:R-:W-:Y:S01]  /*3590*/  IMAD.MOV.U32 R0, RZ, RZ, 0x1 ;  /* 0x00000001ff007424 */ /* 0x000fe200078e00ff */
[----:B------:R-:W-:Y:S01]  /*35a0*/  UIADD3 UR5, UPT, UPT, UR5, 0xc0, URZ ;  /* 0x000000c005057890 */ /* 0x000fe2000fffe0ff */
[----:B------:R-:W-:Y:S01]  /*35b0*/  SHF.L.U32 R3, R11, 0x1f, RZ ;  /* 0x0000001f0b037819 */ /* 0x000fe200000006ff */
[----:B------:R-:W-:-:S03]  /*35c0*/  UMOV UR6, 0x40 ;  /* 0x0000004000067882 */ /* 0x000fc60000000000 */
[----:B------:R-:W-:Y:S01]  /*35d0*/  UVIRTCOUNT.DEALLOC.SMPOOL 0x80 ;  /* 0x000000800000784c */ /* 0x000fe20000000000 */
[----:B--2---:R-:W-:Y:S02]  /*35e0*/  ULEA UR4, UR4, UR6, 0x18 ;  /* 0x0000000604047291 */ /* 0x004fe4000f8ec0ff */
[----:B------:R-:W-:-:S07]  /*35f0*/  ULEA UR6, UR15, UR5, 0x3 ;  /* 0x000000050f067291 */ /* 0x000fce000f8e18ff */
[----:B------:R2:W-:Y:S02]  /*3600*/  @P0 STS.U8 [UR4+0x1c], R0 ;  /* 0x00001c00ff000988 */ /* 0x0005e40008000004 */
[----:B------:R-:W4:Y:S02]  /*3610*/  SYNCS.PHASECHK.TRANS64.TRYWAIT P0, [UR6], R3 ;  /* 0x00000003ff0075a7 */ /* 0x000f240008001106 */
[----:B--2-4-:R-:W-:Y:S05]  /*3620*/  @!P0 BRA `(.L_x_61) ;  /* 0x00000040007c8947 */ /* 0x014fea0003800000 */
.L_x_128:
[----:B-1----:R-:W-:-:S04]  /*3630*/  UIADD3 UR7, UPT, UPT, UR15, 0x1, URZ ;  /* 0x000000010f077890 */ /* 0x002fc8000fffe0ff */
[----:B------:R-:W-:-:S04]  /*3640*/  UISETP.NE.AND UP0, UPT, UR7, 0x4, UPT ;  /* 0x000000040700788c */ /* 0x000fc8000bf05270 */
[----:B------:R-:W-:Y:S02]  /*3650*/  USEL UR8, URZ, 0x1, UP0 ;  /* 0x00000001ff087887 */ /* 0x000fe40008000000 */
[----:B------:R-:W-:-:S04]  /*3660*/  USEL UR7, UR7, URZ, UP0 ;  /* 0x000000ff07077287 */ /* 0x000fc80008000000 */
[----:B------:R-:W-:Y:S01]  /*3670*/  ULEA UR6, UR7, UR5, 0x3 ;  /* 0x0000000507067291 */ /* 0x000fe2000f8e18ff */
[----:B------:R-:W-:-:S04]  /*3680*/  LOP3.LUT R2, R11, UR8, RZ, 0x3c, !PT ;  /* 0x000000080b027c12 */ /* 0x000fc8000f8e3cff */
[----:B--2---:R-:W-:-:S04]  /*3690*/  SHF.L.U32 R3, R2, 0x1f, RZ ;  /* 0x0000001f02037819 */ /* 0x004fc800000006ff */
[----:B------:R-:W1:Y:S02]  /*36a0*/  SYNCS.PHASECHK.TRANS64.TRYWAIT P0, [UR6], R3 ;  /* 0x00000003ff0075a7 */ /* 0x000e640008001106 */
[----:B-1----:R-:W-:Y:S05]  /*36b0*/  @!P0 BRA `(.L_x_62) ;  /* 0x0000004000708947 */ /* 0x002fea0003800000 */
.L_x_130:
        /* <DEDUP_REMOVED lines=9> */
.L_x_132:
[----:B------:R-:W-:-:S04]  /*3750*/  UIADD3 UR7, UPT, UPT, UR7, 0x1, URZ ;  /* 0x0000000107077890 */ /* 0x000fc8000fffe0ff */
[----:B------:R-:W-:-:S04]  /*3760*/  UISETP.NE.AND UP0, UPT, UR7, 0x4, UPT ;  /* 0x000000040700788c */ /* 0x000fc8000bf05270 */
[----:B------:R-:W-:Y:S02]  /*3770*/  USEL UR6, URZ, 0x1, UP0 ;  /* 0x00000001ff067887 */ /* 0x000fe40008000000 */
[----:B------:R-:W-:-:S04]  /*3780*/  USEL UR7, UR7, URZ, UP0 ;  /* 0x000000ff07077287 */ /* 0x000fc80008000000 */
[----:B------:R-:W-:Y:S01]  /*3790*/  ULEA UR7, UR7, UR5, 0x3 ;  /* 0x0000000507077291 */ /* 0x000fe2000f8e18ff */
[----:B-1----:R-:W-:-:S04]  /*37a0*/  LOP3.LUT R3, R2, UR6, RZ, 0x3c, !PT ;  /* 0x0000000602037c12 */ /* 0x002fc8000f8e3cff */
[----:B------:R-:W-:-:S04]  /*37b0*/  SHF.L.U32 R3, R3, 0x1f, RZ ;  /* 0x0000001f03037819 */ /* 0x000fc800000006ff */
[----:B------:R-:W1:Y:S02]  /*37c0*/  SYNCS.PHASECHK.TRANS64.TRYWAIT P0, [UR7], R3 ;  /* 0x00000003ff0075a7 */ /* 0x000e640008001107 */
[----:B-1----:R-:W-:Y:S05]  /*37d0*/  @!P0 BRA `(.L_x_64) ;  /* 0x0000004000588947 */ /* 0x002fea0003800000 */
.L_x_134:
[----:B------:R-:W-:Y:S01]  /*37e0*/  NOP ;  /* 0x0000000000007918 */ /* 0x000fe20000000000 */
[----:B-1----:R-:W1:Y:S01]  /*37f0*/  LDS R0, [UR4+0x14] ;  /* 0x00001404ff007984 */ /* 0x002e620008000800 */
[----:B------:R-:W-:Y:S01]  /*3800*/  ULOP3.LUT UR6, UR16, 0xffff, URZ, 0xc0, !UPT ;  /* 0x0000ffff10067892 */ /* 0x000fe2000f8ec0ff */
[----:B------:R-:W-:Y:S01]  /*3810*/  UMOV UR8, 0xffff ;  /* 0x0000ffff00087882 */ /* 0x000fe20000000000 */
[----:B------:R-:W-:Y:S02]  /*3820*/  UMOV UR5, 0x1 ;  /* 0x0000000100057882 */ /* 0x000fe40000000000 */
[----:B------:R-:W-:-:S04]  /*3830*/  USHF.R.U32.HI UR6, URZ, 0x5, UR6 ;  /* 0x00000005ff067899 */ /* 0x000fc80008011606 */
[----:B------:R-:W-:Y:S02]  /*3840*/  USHF.L.U32 UR8, UR8, UR6, URZ ;  /* 0x0000000608087299 */ /* 0x000fe400080006ff */
[----:B------:R-:W-:-:S04]  /*3850*/  USHF.L.U32 UR5, UR5, UR6, URZ ;  /* 0x0000000605057299 */ /* 0x000fc800080006ff */
[----:B-1----:R-:W-:-:S04]  /*3860*/  LOP3.LUT R0, R0, UR8, RZ, 0xc0, !PT ;  /* 0x0000000800007c12 */ /* 0x002fc8000f8ec0ff */
[----:B------:R-:W-:-:S13]  /*3870*/  ISETP.NE.AND P0, PT, R0, UR8, PT ;  /* 0x0000000800007c0c */ /* 0x000fda000bf05270 */
[----:B------:R-:W-:Y:S05]  /*3880*/  @P0 BRA `(.L_x_65) ;  /* 0x0000000000580947 */ /* 0x000fea0003800000 */
[----:B------:R-:W1:Y:S02]  /*3890*/  LDS R0, [UR4+0x18] ;  /* 0x00001804ff007984 */ /* 0x000e640008000800 */
[----:B-1----:R-:W-:-:S04]  /*38a0*/  LOP3.LUT R0, R0, UR5, RZ, 0xc0, !PT ;  /* 0x0000000500007c12 */ /* 0x002fc8000f8ec0ff */
[----:B------:R-:W-:-:S13]  /*38b0*/  ISETP.NE.AND P0, PT, R0, UR5, PT ;  /* 0x0000000500007c0c */ /* 0x000fda000bf05270 */
[----:B------:R-:W-:Y:S05]  /*38c0*/  @P0 BRA `(.L_x_66) ;  /* 0x00000000003c0947 */ /* 0x000fea0003800000 */
[----:B------:R-:W1:Y:S01]  /*38d0*/  S2R R2, SR_LANEID ;  /* 0x0000000000027919 */ /* 0x000e620000000000 */
[----:B------:R-:W-:Y:S01]  /*38e0*/  ULOP3.LUT UR8, URZ, UR8, URZ, 0x33, !UPT ;  /* 0x00000008ff087292 */ /* 0x000fe2000f8e33ff */
[----:B------:R-:W-:Y:S01]  /*38f0*/  LOP3.LUT R4, RZ, UR5, RZ, 0x33, !PT ;  /* 0x00000005ff047c12 */ /* 0x000fe2000f8e33ff */
[----:B------:R-:W-:Y:S02]  /*3900*/  VOTEU.ANY UR7, UPT, PT ;  /* 0x0000000000077886 */ /* 0x000fe400038e0100 */
[----:B------:R-:W-:Y:S01]  /*3910*/  UFLO.U32 UR7, UR7 ;  /* 0x00000007000772bd */ /* 0x000fe200080e0000 */
[----:B------:R-:W2:Y:S01]  /*3920*/  REDUX UR5, R4 ;  /* 0x00000000040573c4 */ /* 0x000ea20000000000 */
[----:B------:R-:W-:-:S06]  /*3930*/  IMAD.U32 R0, RZ, RZ, UR8 ;  /* 0x00000008ff007e24 */ /* 0x000fcc000f8e00ff */
[----:B------:R4:W-:Y:S01]  /*3940*/  UTCATOMSWS.AND URZ, UR8 ;  /* 0x0000000800ff79e3 */ /* 0x0009e20008000000 */
[----:B------:R-:W3:Y:S01]  /*3950*/  REDUX UR6, R0 ;  /* 0x00000000000673c4 */ /* 0x000ee20000000000 */
[----:B-1----:R-:W-:Y:S01]  /*3960*/  ISETP.EQ.U32.AND P0, PT, R2, UR7, PT ;  /* 0x0000000702007c0c */ /* 0x002fe2000bf02070 */
[----:B--2---:R-:W-:Y:S01]  /*3970*/  IMAD.U32 R2, RZ, RZ, UR5 ;  /* 0x00000005ff027e24 */ /* 0x004fe2000f8e00ff */
[----:B---3--:R-:W-:-:S11]  /*3980*/  MOV R3, UR6 ;  /* 0x0000000600037c02 */ /* 0x008fd60008000f00 */
[----:B------:R4:W-:Y:S04]  /*3990*/  @P0 ATOMS.AND RZ, [UR4+0x14], R3 ;  /* 0x00001403ffff098c */ /* 0x0009e8000a800004 */
[----:B------:R4:W-:Y:S01]  /*39a0*/  @P0 ATOMS.AND RZ, [UR4+0x18], R2 ;  /* 0x00001802ffff098c */ /* 0x0009e2000a800004 */
[----:B------:R-:W-:Y:S05]  /*39b0*/  BRA `(.L_x_67) ;  /* 0x0000000000147947 */ /* 0x000fea0003800000 */
.L_x_66:
[----:B------:R-:W-:Y:S02]  /*39c0*/  MOV R2, 0x39e0 ;  /* 0x000039e000027802 */ /* 0x000fe40000000f00 */
[----:B---3-5:R-:W-:Y:S05]  /*39d0*/  CALL.REL.NOINC `($__internal_0_$__cuda_sm10x_tcgen05_guardrail_trap_col_being_dealloced_not_returned_by_alloc) ;  /* 0x0000004000b47944 */ /* 0x028fea0003c00000 */
[----:B------:R-:W-:Y:S05]  /*39e0*/  BRA `(.L_x_67) ;  /* 0x0000000000087947 */ /* 0x000fea0003800000 */
.L_x_65:
[----:B------:R-:W-:Y:S02]  /*39f0*/  MOV R2, 0x3a10 ;  /* 0x00003a1000027802 */ /* 0x000fe40000000f00 */
[----:B---3-5:R-:W-:Y:S05]  /*3a00*/  CALL.REL.NOINC `($__internal_2_$__cuda_sm10x_tcgen05_guardrail_trap_unallocated_columns_being_dealloced) ;  /* 0x0000004000c07944 */ /* 0x028fea0003c00000 */
.L_x_67:
[----:B------:R-:W-:Y:S01]  /*3a10*/  NOP ;  /* 0x0000000000007918 */ /* 0x000fe20000000000 */
[----:B----4-:R-:W-:Y:S05]  /*3a20*/  EXIT ;  /* 0x000000000000794d */ /* 0x010fea0003800000 */
.L_x_49:
[----:B------:R-:W-:-:S09]  /*3a30*/  UISETP.NE.OR UP2, UPT, UR8, 0x3, !UP2 ;  /* 0x000000030800788c */ /* 0x000fd2000d745670 */
[----:B------:R-:W-:Y:S05]  /*3a40*/  BRA.U UP2, `(.L_x_68) ;  /* 0x0000000d02407547 */ /* 0x000fea000b800000 */
[----:B------:R-:W1:Y:S01]  /*3a50*/  LDC R0, c[0x0][0xb30] ;  /* 0x0002cc00ff007b82 */ /* 0x000e620000000800 */
[----:B------:R-:W2:Y:S01]  /*3a60*/  LDCU.64 UR8, c[0x0][0x888] ;  /* 0x00011100ff0877ac */ /* 0x000ea20008000a00 */
[----:B------:R-:W-:Y:S02]  /*3a70*/  HFMA2 R29, -RZ, RZ, 0, 0 ;  /* 0x00000000ff1d7431 */ /* 0x000fe400000001ff */
[----:B------:R-:W-:Y:S01]  /*3a80*/  IMAD.MOV.U32 R31, RZ, RZ, 0x1 ;  /* 0x00000001ff1f7424 */ /* 0x000fe200078e00ff */
[----:B------:R-:W-:Y:S01]  /*3a90*/  MOV R23, 0x1000 ;  /* 0x0000100000177802 */ /* 0x000fe20000000f00 */
[----:B------:R-:W4:Y:S01]  /*3aa0*/  LDCU.64 UR4, c[0x0][0x890] ;  /* 0x00011200ff0477ac */ /* 0x000f220008000a00 */
[----:B------:R-:W-:Y:S01]  /*3ab0*/  IMAD.MOV.U32 R30, RZ, RZ, RZ ;  /* 0x000000ffff1e7224 */ /* 0x000fe200078e00ff */
[----:B------:R-:W3:Y:S01]  /*3ac0*/  LDC R19, c[0x0][0x370] ;  /* 0x0000dc00ff137b82 */ /* 0x000ee20000000800 */
[----:B------:R-:W-:Y:S01]  /*3ad0*/  UMOV UR7, 0x400 ;  /* 0x0000040000077882 */ /* 0x000fe20000000000 */
[----:B------:R-:W-:-:S02]  /*3ae0*/  UPLOP3.LUT UP1, UPT, UPT, UPT, UPT, 0x40, 0x4 ;  /* 0x000000000004789c */ /* 0x000fc40003f2e870 */
[----:B------:R-:W-:-:S04]  /*3af0*/  ULEA UR7, UR37, UR7, 0x18 ;  /* 0x0000000725077291 */ /* 0x000fc8000f8ec0ff */
[----:B------:R-:W3:Y:S01]  /*3b00*/  LDC R2, c[0x0][0xb0c] ;  /* 0x0002c300ff027b82 */ /* 0x000ee20000000800 */
[----:B------:R-:W-:Y:S02]  /*3b10*/  UIADD3 UR13, UPT, UPT, UR7, 0x58, URZ ;  /* 0x00000058070d7890 */ /* 0x000fe4000fffe0ff */
[----:B--2---:R-:W-:Y:S02]  /*3b20*/  UISETP.NE.U32.AND UP2, UPT, UR8, URZ, UPT ;  /* 0x000000ff0800728c */ /* 0x004fe4000bf45070 */
[----:B------:R-:W-:Y:S02]  /*3b30*/  UIADD3 UR17, UPT, UPT, UR7, 0x50, URZ ;  /* 0x0000005007117890 */ /* 0x000fe4000fffe0ff */
[----:B----4-:R-:W-:Y:S01]  /*3b40*/  UISETP.NE.U32.AND UP3, UPT, UR4, URZ, UPT ;  /* 0x000000ff0400728c */ /* 0x010fe2000bf65070 */
[----:B------:R-:W2:Y:S01]  /*3b50*/  LDC R18, c[0x0][0xb20] ;  /* 0x0002c800ff127b82 */ /* 0x000ea20000000800 */
[----:B-1----:R-:W-:Y:S01]  /*3b60*/  ISETP.NE.AND P1, PT, R0, 0x1, PT ;  /* 0x000000010000780c */ /* 0x002fe20003f25270 */
[----:B------:R-:W-:-:S02]  /*3b70*/  UISETP.NE.AND.EX UP2, UPT, UR9, URZ, UPT, UP2 ;  /* 0x000000ff0900728c */ /* 0x000fc4000bf45320 */
[----:B------:R-:W-:Y:S02]  /*3b80*/  UPRMT UR13, UR37, 0x654, UR13 ;  /* 0x00000654250d7896 */ /* 0x000fe4000800000d */
[----:B------:R-:W-:Y:S02]  /*3b90*/  UISETP.NE.AND.EX UP3, UPT, UR5, URZ, UPT, UP3 ;  /* 0x000000ff0500728c */ /* 0x000fe4000bf65330 */
[----:B------:R-:W1:Y:S08]  /*3ba0*/  LDC.64 R32, c[0x0][0x348] ;  /* 0x0000d200ff207b82 */ /* 0x000e700000000a00 */
[----:B------:R-:W4:Y:S08]  /*3bb0*/  LDC.64 R16, c[0x0][0xb10] ;  /* 0x0002c400ff107b82 */ /* 0x000f300000000a00 */
[----:B------:R-:W1:Y:S08]  /*3bc0*/  LDC.64 R6, c[0x0][0xb18] ;  /* 0x0002c600ff067b82 */ /* 0x000e700000000a00 */
[----:B------:R-:W1:Y:S08]  /*3bd0*/  LDC.64 R4, c[0x0][0xb28] ;  /* 0x0002ca00ff047b82 */ /* 0x000e700000000a00 */
[----:B--23--:R-:W1:Y:S02]  /*3be0*/  LDC R22, c[0x0][0x374] ;  /* 0x0000dd00ff167b82 */ /* 0x00ce640000000800 */
.L_x_77:
[C---:B------:R-:W-:Y:S02]  /*3bf0*/  LEA R0, R30.reuse, UR7, 0x3 ;  /* 0x000000071e007c11 */ /* 0x040fe4000f8e18ff */
[----:B------:R-:W-:Y:S02]  /*3c00*/  SHF.L.U32 R3, R29, 0x1f, RZ ;  /* 0x0000001f1d037819 */ /* 0x000fe400000006ff */
[----:B------:R-:W-:Y:S02]  /*3c10*/  LEA R24, R30, UR7, 0x4 ;  /* 0x000000071e187c11 */ /* 0x000fe4000f8e20ff */
[----:B--2---:R-:W2:Y:S02]  /*3c20*/  SYNCS.PHASECHK.TRANS64.TRYWAIT P0, [R0+URZ+0x80], R3 ;  /* 0x00008003000075a7 */ /* 0x004ea400080011ff */
[----:B--2---:R-:W-:Y:S05]  /*3c30*/  @!P0 BRA `(.L_x_69) ;  /* 0x0000003c00588947 */ /* 0x004fea0003800000 */
.L_x_135:
[----:B------:R-:W-:Y:S01]  /*3c40*/  ISETP.GE.AND P0, PT, R40, 0x1, PT ;  /* 0x000000012800780c */ /* 0x000fe20003f06270 */
[----:B------:R-:W3:Y:S01]  /*3c50*/  LDS.128 R24, [R24+0x110] ;  /* 0x0001100018187984 */ /* 0x000ee20000000c00 */
[----:B--2---:R-:W-:Y:S01]  /*3c60*/  VIADD R0, R0, 0x90 ;  /* 0x0000009000007836 */ /* 0x004fe20000000000 */
[----:B------:R-:W-:Y:S01]  /*3c70*/  @!PT LDS RZ, [RZ] ;  /* 0x00000000fffff984 */ /* 0x000fe20000000800 */
[----:B------:R-:W-:Y:S01]  /*3c80*/  @!PT LDS RZ, [RZ] ;  /* 0x00000000fffff984 */ /* 0x000fe20000000800 */
[----:B------:R-:W-:Y:S01]  /*3c90*/  @!PT LDS RZ, [RZ] ;  /* 0x00000000fffff984 */ /* 0x000fe20000000800 */
[----:B------:R-:W-:Y:S01]  /*3ca0*/  @!PT LDS RZ, [RZ] ;  /* 0x00000000fffff984 */ /* 0x000fe20000000800 */
[----:B------:R2:W-:Y:S06]  /*3cb0*/  MEMBAR.ALL.CTA ;  /* 0x0000000000007992 */ /* 0x0005ec0000008000 */
[----:B--2---:R-:W2:Y:S01]  /*3cc0*/  FENCE.VIEW.ASYNC.S ;  /* 0x00000000000073c6 */ /* 0x004ea20000000000 */
[----:B------:R-:W-:Y:S04]  /*3cd0*/  PRMT R0, RZ, 0x654, R0 ;  /* 0x00000654ff007816 */ /* 0x000fe80000000000 */
[----:B--2---:R2:W-:Y:S01]  /*3ce0*/  SYNCS.ARRIVE.TRANS64.RED.A1T0 RZ, [R0+URZ], RZ ;  /* 0x000000ff00ff79a7 */ /* 0x0045e200081004ff */
[----:B---3--:R-:W-:Y:S11]  /*3cf0*/  LOP3.LUT P3, RZ, R26, 0x1, RZ, 0xc0, !PT ;  /* 0x000000011aff7812 */ /* 0x008ff6000786c0ff */
[----:B------:R-:W-:Y:S02]  /*3d00*/  @!UPT UIADD3 URZ, UPT, UPT, URZ, URZ, URZ ;  /* 0x000000fffffff290 */ /* 0x000fe4000fffe0ff */
[----:B------:R-:W-:Y:S02]  /*3d10*/  @P3 MOV R13, R24 ;  /* 0x00000018000d3202 */ /* 0x000fe40000000f00 */
[----:B------:R-:W-:Y:S01]  /*3d20*/  @P3 LOP3.LUT R8, R25, 0xffff, RZ, 0xc0, !PT ;  /* 0x0000ffff19083812 */ /* 0x000fe200078ec0ff */
[----:B--2---:R-:W-:Y:S06]  /*3d30*/  @!P0 BRA `(.L_x_70) ;  /* 0x0000000000a48947 */ /* 0x004fec0003800000 */
[----:B-1----:R-:W-:Y:S01]  /*3d40*/  IMAD.HI.U32 R35, R22, R7, RZ ;  /* 0x0000000716237227 */ /* 0x002fe200078e00ff */
[----:B------:R-:W-:Y:S02]  /*3d50*/  ISETP.NE.AND P0, PT, R6, 0x1, PT ;  /* 0x000000010600780c */ /* 0x000fe40003f05270 */
[----:B------:R-:W-:Y:S01]  /*3d60*/  ISETP.NE.AND P2, PT, R40, 0x1, PT ;  /* 0x000000012800780c */ /* 0x000fe20003f45270 */
[----:B----4-:R-:W-:Y:S01]  /*3d70*/  IMAD.HI.U32 R34, R19, R16, RZ ;  /* 0x0000001013227227 */ /* 0x010fe200078e00ff */
[----:B------:R-:W-:Y:S02]  /*3d80*/  SHF.R.U32.HI R35, RZ, R18, R35 ;  /* 0x00000012ff237219 */ /* 0x000fe40000011623 */
[----:B------:R-:W-:Y:S01]  /*3d90*/  ISETP.NE.AND P4, PT, R2, 0x1, PT ;  /* 0x000000010200780c */ /* 0x000fe20003f85270 */
[----:B------:R-:W-:Y:S01]  /*3da0*/  IMAD.HI.U32 R36, R13, R16, RZ ;  /* 0x000000100d247227 */ /* 0x000fe200078e00ff */
[----:B------:R-:W-:Y:S02]  /*3db0*/  SHF.R.U32.HI R34, RZ, R17, R34 ;  /* 0x00000011ff227219 */ /* 0x000fe40000011622 */
[----:B------:R-:W-:Y:S01]  /*3dc0*/  SEL R3, R22, R35, !P0 ;  /* 0x0000002316037207 */ /* 0x000fe20004000000 */
[C---:B------:R-:W-:Y:S01]  /*3dd0*/  IMAD.HI.U32 R35, R8.reuse, R7, RZ ;  /* 0x0000000708237227 */ /* 0x040fe200078e00ff */
[----:B------:R-:W-:Y:S02]  /*3de0*/  SEL R11, R19, R34, !P4 ;  /* 0x00000022130b7207 */ /* 0x000fe40006000000 */
[----:B------:R-:W-:Y:S01]  /*3df0*/  SHF.R.U32.HI R36, RZ, R17, R36 ;  /* 0x00000011ff247219 */ /* 0x000fe20000011624 */
[----:B------:R-:W-:Y:S01]  /*3e00*/  IMAD.HI.U32 R38, R3, R4, RZ ;  /* 0x0000000403267227 */ /* 0x000fe200078e00ff */
[----:B------:R-:W-:Y:S03]  /*3e10*/  SHF.R.U32.HI R35, RZ, R18, R35 ;  /* 0x00000012ff237219 */ /* 0x000fe60000011623 */
[----:B------:R-:W-:Y:S01]  /*3e20*/  IMAD.HI.U32 R34, R11, R4, RZ ;  /* 0x000000040b227227 */ /* 0x000fe200078e00ff */
[----:B------:R-:W-:Y:S02]  /*3e30*/  @P2 SHF.R.U32.HI R3, RZ, R5, R38 ;  /* 0x00000005ff032219 */ /* 0x000fe40000011626 */
[----:B------:R-:W-:Y:S02]  /*3e40*/  SEL R9, R8, R35, !P0 ;  /* 0x0000002308097207 */ /* 0x000fe40004000000 */
[----:B------:R-:W-:Y:S01]  /*3e50*/  @P2 SHF.R.U32.HI R11, RZ, R5, R34 ;  /* 0x00000005ff0b2219 */ /* 0x000fe20000011622 */
[C---:B------:R-:W-:Y:S01]  /*3e60*/  IMAD R10, R40.reuse, R3, RZ ;  /* 0x00000003280a7224 */ /* 0x040fe200078e02ff */
[----:B------:R-:W-:Y:S01]  /*3e70*/  SEL R3, R13, R36, !P4 ;  /* 0x000000240d037207 */ /* 0x000fe20006000000 */
[C---:B------:R-:W-:Y:S03]  /*3e80*/  IMAD.HI.U32 R14, R9.reuse, R4, RZ ;  /* 0x00000004090e7227 */ /* 0x040fe600078e00ff */
[----:B------:R-:W-:Y:S01]  /*3e90*/  ISETP.GE.AND P0, PT, R9, R10, PT ;  /* 0x0000000a0900720c */ /* 0x000fe20003f06270 */
[C---:B------:R-:W-:Y:S01]  /*3ea0*/  IMAD R12, R40.reuse, R11, RZ ;  /* 0x0000000b280c7224 */ /* 0x040fe200078e02ff */
[-C--:B------:R-:W-:Y:S04]  /*3eb0*/  SHF.R.U32.HI R14, RZ, R5.reuse, R14 ;  /* 0x00000005ff0e7219 */ /* 0x080fe8000001160e */
[----:B------:R-:W-:Y:S02]  /*3ec0*/  ISETP.GE.OR P0, PT, R3, R12, P0 ;  /* 0x0000000c0300720c */ /* 0x000fe40000706670 */
[----:B------:R-:W-:Y:S05]  /*3ed0*/  SEL R15, R9, R14, !P2 ;  /* 0x0000000e090f7207 */ /* 0x000fea0005000000 */
[----:B------:R-:W-:Y:S04]  /*3ee0*/  IMAD.MOV R14, RZ, RZ, -R15 ;  /* 0x000000ffff0e7224 */ /* 0x000fe800078e0a0f */
[----:B------:R-:W-:Y:S02]  /*3ef0*/  IMAD R14, R40, R14, R9 ;  /* 0x0000000e280e7224 */ /* 0x000fe400078e0209 */
[C---:B------:R-:W-:Y:S05]  /*3f00*/  @!P0 IMAD.HI.U32 R10, R3.reuse, R4, RZ ;  /* 0x00000004030a8227 */ /* 0x040fea00078e00ff */
[----:B------:R-:W-:Y:S04]  /*3f10*/  @!P0 SHF.R.U32.HI R10, RZ, R5, R10 ;  /* 0x00000005ff0a8219 */ /* 0x000fe8000001160a */
[----:B------:R-:W-:Y:S01]  /*3f20*/  @!P0 SEL R0, R3, R10, !P2 ;  /* 0x0000000a03008207 */ /* 0x000fe20005000000 */
[----:B------:R-:W-:Y:S03]  /*3f30*/  IMAD.MOV R10, RZ, RZ, -R3 ;  /* 0x000000ffff0a7224 */ /* 0x000fe600078e0a03 */
[----:B------:R-:W-:Y:S01]  /*3f40*/  @!P0 IADD3 R15, PT, PT, R15, -R0, RZ ;  /* 0x800000000f0f8210 */ /* 0x000fe20007ffe0ff */
[----:B------:R-:W-:Y:S01]  /*3f50*/  @!P0 IMAD R0, R11, R14, R0 ;  /* 0x0000000e0b008224 */ /* 0x000fe200078e0200 */
[----:B------:R-:W-:Y:S01]  /*3f60*/  IADD3 R11, PT, PT, -R9, RZ, RZ ;  /* 0x000000ff090b7210 */ /* 0x000fe20007ffe1ff */
[----:B------:R-:W-:Y:S02]  /*3f70*/  IMAD R13, R2, R10, R13 ;  /* 0x0000000a020d7224 */ /* 0x000fe400078e020d */
[----:B------:R-:W-:Y:S02]  /*3f80*/  @!P0 IMAD R9, R15, R40, R3 ;  /* 0x000000280f098224 */ /* 0x000fe400078e0203 */
[----:B------:R-:W-:Y:S02]  /*3f90*/  @!P0 IMAD.MOV.U32 R3, RZ, RZ, R0 ;  /* 0x000000ffff038224 */ /* 0x000fe400078e0000 */
[----:B------:R-:W-:Y:S02]  /*3fa0*/  IMAD R8, R6, R11, R8 ;  /* 0x0000000b06087224 */ /* 0x000fe400078e0208 */
[----:B------:R-:W-:Y:S02]  /*3fb0*/  IMAD R13, R3, R2, R13 ;  /* 0x00000002030d7224 */ /* 0x000fe400078e020d */
[----:B------:R-:W-:Y:S02]  /*3fc0*/  IMAD R8, R9, R6, R8 ;  /* 0x0000000609087224 */ /* 0x000fe400078e0208 */
.L_x_70:
[----:B------:R-:W-:Y:S05]  /*3fd0*/  BRA.U UP1, `(.L_x_71) ;  /* 0x0000000101107547 */ /* 0x000fea000b800000 */
[----:B------:R-:W-:Y:S04]  /*3fe0*/  MOV R0, UR6 ;  /* 0x0000000600007c02 */ /* 0x000fe80008000f00 */
[----:B------:R-:W-:Y:S04]  /*3ff0*/  SHF.L.U32 R3, R0, 0x1f, RZ ;  /* 0x0000001f00037819 */ /* 0x000fe800000006ff */
[----:B------:R-:W2:Y:S02]  /*4000*/  SYNCS.PHASECHK.TRANS64.TRYWAIT P0, [UR7+0x78], R3 ;  /* 0x00007803ff0075a7 */ /* 0x000ea40008001107 */
[----:B--2---:R-:W-:Y:S05]  /*4010*/  @!P0 BRA `(.L_x_72) ;  /* 0x0000003800748947 */ /* 0x004fea0003800000 */
.L_x_71:
[----:B------:R-:W-:Y:S02]  /*4020*/  R2UR UR19, R21 ;  /* 0x00000000151372ca */ /* 0x000fe400000e0000 */
[----:B------:R-:W-:Y:S02]  /*4030*/  R2UR UR18, R20 ;  /* 0x00000000141272ca */ /* 0x000fe400000e0000 */
[----:B------:R-:W-:Y:S02]  /*4040*/  ISETP.NE.U32.AND P2, PT, RZ, UR4, PT ;  /* 0x00000004ff007c0c */ /* 0x000fe4000bf45070 */
[----:B------:R-:W-:Y:S02]  /*4050*/  SHF.L.U32 R12, R31, 0x1f, RZ ;  /* 0x0000001f1f0c7819 */ /* 0x000fe400000006ff */
[----:B------:R-:W-:Y:S05]  /*4060*/  ISETP.NE.AND.EX P2, PT, RZ, UR5, PT, P2 ;  /* 0x00000005ff007c0c */ /* 0x000fea000bf45320 */
[----:B------:R-:W-:Y:S02]  /*4070*/  USHF.L.U32 UR19, UR19, 0x6, URZ ;  /* 0x0000000613137899 */ /* 0x000fe400080006ff */
[----:B------:R-:W-:Y:S01]  /*4080*/  USHF.L.U32 UR18, UR18, 0x7, URZ ;  /* 0x0000000712127899 */ /* 0x000fe200080006ff */
[----:B------:R-:W-:Y:S11]  /*4090*/  BRA.U !UP3, `(.L_x_73) ;  /* 0x000000010b347547 */ /* 0x000ff6000b800000 */
[----:B------:R-:W-:Y:S01]  /*40a0*/  UPLOP3.LUT UP0, UPT, UPT, UPT, UP2, 0x80, 0x8 ;  /* 0x000000000008789c */ /* 0x000fe20003f0f020 */
[----:B--2---:R-:W-:Y:S02]  /*40b0*/  HFMA2 R0, -RZ, RZ, 0, 5.9604644775390625e-08 ;  /* 0x00000001ff007431 */ /* 0x004fe400000001ff */
[----:B------:R-:W-:Y:S03]  /*40c0*/  IMAD.MOV.U32 R91, RZ, RZ, 0x1 ;  /* 0x00000001ff5b7424 */ /* 0x000fe600078e00ff */
[----:B------:R-:W-:Y:S05]  /*40d0*/  PLOP3.LUT P0, PT, PT, PT, UP0, 0x80, 0x8 ;  /* 0x000000000008781c */ /* 0x000fea0003f0f008 */
[----:B------:R-:W2:Y:S01]  /*40e0*/  @UP0 LDCU.64 UR10, c[0x0][0x888] ;  /* 0x00011100ff0a07ac */ /* 0x000ea20008000a00 */
[----:B------:R-:W-:Y:S07]  /*40f0*/  @UP0 UIMAD UR8, UR36, UR4, URZ ;  /* 0x00000004240802a4 */ /* 0x000fee000f8e02ff */
[----:B------:R-:W-:Y:S01]  /*4100*/  @!P0 PRMT R91, R0, 0x7610, R91 ;  /* 0x00007610005b8816 */ /* 0x000fe2000000005b */
[----:B--2---:R-:W-:Y:S03]  /*4110*/  @UP0 UIMAD.WIDE UR10, UR8, 0x4, UR10 ;  /* 0x00000004080a08a5 */ /* 0x004fe6000f8e020a */
[----:B------:R-:W2:Y:S03]  /*4120*/  @!UP0 LDCU UR8, c[0x0][0x880] ;  /* 0x00011000ff0887ac */ /* 0x000ea60008000800 */
[----:B------:R-:W-:Y:S01]  /*4130*/  IMAD.U32 R10, RZ, RZ, UR10 ;  /* 0x0000000aff0a7e24 */ /* 0x000fe2000f8e00ff */
[----:B------:R-:W-:Y:S05]  /*4140*/  MOV R11, UR11 ;  /* 0x0000000b000b7c02 */ /* 0x000fea0008000f00 */
[----:B-----5:R3:W5:Y:S02]  /*4150*/  @P0 LDG.E R50, desc[UR46][R10.64] ;  /* 0x0000002e0a320981 */ /* 0x020764000c1e1900 */
[----:B--23--:R-:W-:Y:S07]  /*4160*/  @!P0 IMAD.U32 R50, RZ, RZ, UR8 ;  /* 0x00000008ff328e24 */ /* 0x00cfee000f8e00ff */
.L_x_73:
[----:B-----5:R-:W-:Y:S01]  /*4170*/  @!P2 ISETP.EQ.AND P0, PT, R50, RZ, PT ;  /* 0x000000ff3200a20c */ /* 0x020fe20003f02270 */
[----:B------:R-:W-:Y:S01]  /*4180*/  @!UPT UIADD3 URZ, UPT, UPT, URZ, URZ, URZ ;  /* 0x000000fffffff290 */ /* 0x000fe2000fffe0ff */
[----:B------:R-:W-:Y:S11]  /*4190*/  @!P2 BRA `(.L_x_74) ;  /* 0x000000000014a947 */ /* 0x000ff60003800000 */
[----:B------:R-:W-:Y:S02]  /*41a0*/  LOP3.LUT P2, RZ, R91, 0xff, RZ, 0xc0, !PT ;  /* 0x000000ff5bff7812 */ /* 0x000fe4000784c0ff */
[----:B------:R-:W-:Y:S04]  /*41b0*/  PLOP3.LUT P0, PT, PT, PT, UP0, 0x80, 0x8 ;  /* 0x000000000008781c */ /* 0x000fe80003f0f008 */
[----:B------:R-:W-:Y:S07]  /*41c0*/  PLOP3.LUT P0, PT, P0, PT, PT, 0x8, 0x80 ;  /* 0x000000000080781c */ /* 0x000fee000070e170 */
[----:B------:R-:W-:Y:S11]  /*41d0*/  @P2 ISETP.EQ.AND P0, PT, R50, RZ, PT ;  /* 0x000000ff3200220c */ /* 0x000ff60003f02270 */
[----:B------:R-:W-:Y:S02]  /*41e0*/  @!UPT UIADD3 URZ, UPT, UPT, URZ, URZ, URZ ;  /* 0x000000fffffff290 */ /* 0x000fe4000fffe0ff */
.L_x_74:
[----:B------:R-:W3:Y:S01]  /*41f0*/  SYNCS.PHASECHK.TRANS64.TRYWAIT P2, [UR7+0x60], R12 ;  /* 0x0000600cff0075a7 */ /* 0x000ee20008041107 */
[----:B------:R-:W-:Y:S04]  /*4200*/  ELECT P4, URZ, PT ;  /* 0x0000000000ff782f */ /* 0x000fe80003880000 */
[----:B------:R-:W-:Y:S11]  /*4210*/  PLOP3.LUT P4, PT, P0, P4, PT, 0xf2, 0x2f ;  /* 0x00000000002f781c */ /* 0x000ff60000789e72 */
[----:B------:R-:W-:Y:S02]  /*4220*/  @!UPT UIADD3 URZ, UPT, UPT, URZ, URZ, URZ ;  /* 0x000000fffffff290 */ /* 0x000fe4000fffe0ff */
[----:B-1----:R-:W-:Y:S05]  /*4230*/  @!P4 IADD3 R21, P0, PT, R32, 0x580, RZ ;  /* 0x000005802015c810 */ /* 0x002fea0007f1e0ff */
[----:B------:R-:W-:Y:S01]  /*4240*/  @!P4 IMAD.X R20, RZ, RZ, R33, P0 ;  /* 0x000000ffff14c224 */ /* 0x000fe200000e0621 */
[----:B---3--:R-:W-:Y:S07]  /*4250*/  @!P2 BRA `(.L_x_75) ;  /* 0x0000003400fca947 */ /* 0x008fee0003800000 */
.L_x_138:
[----:B------:R-:W3:Y:S01]  /*4260*/  LDC.64 R14, c[0x0][0xb10] ;  /* 0x0002c400ff0e7b82 */ /* 0x000ee20000000a00 */
[----:B------:R-:W-:Y:S01]  /*4270*/  @!P4 R2UR UR8, R20 ;  /* 0x000000001408c2ca */ /* 0x000fe200000e0000 */
[----:B------:R-:W-:Y:S01]  /*4280*/  VOTEU.ALL UP1, P4 ;  /* 0x0000000000ff7886 */ /* 0x000fe20002020000 */
[----:B------:R-:W-:Y:S01]  /*4290*/  @!P4 R2UR UR9, R21 ;  /* 0x000000001509c2ca */ /* 0x000fe200000e0000 */
[----:B------:R-:W-:Y:S01]  /*42a0*/  UMOV UR10, 0x0 ;  /* 0x00000000000a7882 */ /* 0x000fe20000000000 */
[----:B------:R-:W-:Y:S03]  /*42b0*/  UMOV UR11, 0x10000000 ;  /* 0x10000000000b7882 */ /* 0x000fe60000000000 */
[----:B------:R-:W5:Y:S01]  /*42c0*/  LDC.64 R10, c[0x0][0xb18] ;  /* 0x0002c600ff0a7b82 */ /* 0x000f620000000a00 */
[----:B------:R-:W-:Y:S01]  /*42d0*/  @!UP1 UIADD3 UR16, UPT, UPT, UR7, 0x200, URZ ;  /* 0x0000020007109890 */ /* 0x000fe2000fffe0ff */
[----:B------:R-:W-:Y:S01]  /*42e0*/  @P3 SHF.R.U32.HI R28, RZ, 0x10, R25 ;  /* 0x00000010ff1c3819 */ /* 0x000fe20000011619 */
[----:B------:R-:W-:Y:S01]  /*42f0*/  VOTEU.ALL UP1, P4 ;  /* 0x0000000000ff7886 */ /* 0x000fe20002020000 */
[----:B------:R-:W-:Y:S01]  /*4300*/  UMOV UR20, UR36 ;  /* 0x0000002400147c82 */ /* 0x000fe20008000000 */
[----:B------:R-:W-:Y:S03]  /*4310*/  VIADD R30, R30, 0x1 ;  /* 0x000000011e1e7836 */ /* 0x000fe60000000000 */
[----:B--2---:R-:W2:Y:S01]  /*4320*/  @!P1 LDC R0, c[0x0][0xb20] ;  /* 0x0002c800ff009b82 */ /* 0x004ea20000000800 */
[----:B------:R-:W-:Y:S01]  /*4330*/  IMAD.U32 R21, RZ, RZ, UR8 ;  /* 0x00000008ff157e24 */ /* 0x000fe2000f8e00ff */
[----:B------:R-:W-:Y:S06]  /*4340*/  UPRMT UR8, UR37, 0x654, UR17 ;  /* 0x0000065425087896 */ /* 0x000fec0008000011 */
[----:B-1----:R-:W1:Y:S01]  /*4350*/  @!P1 LDC R3, c[0x0][0xb0c] ;  /* 0x0002c300ff039b82 */ /* 0x002e620000000800 */
[----:B------:R-:W-:Y:S01]  /*4360*/  IMAD.U32 R20, RZ, RZ, UR9 ;  /* 0x00000009ff147e24 */ /* 0x000fe2000f8e00ff */
[----:B------:R-:W-:Y:S04]  /*4370*/  @!P4 R2UR UR15, R21 ;  /* 0x00000000150fc2ca */ /* 0x000fe800000e0000 */
[----:B------:R-:W-:Y:S01]  /*4380*/  @!P4 R2UR UR14, R20 ;  /* 0x00000000140ec2ca */ /* 0x000fe200000e0000 */
[----:B------:R-:W-:Y:S11]  /*4390*/  @!P4 IMAD.MOV.U32 R20, RZ, RZ, 0x1000 ;  /* 0x00001000ff14c424 */ /* 0x000ff600078e00ff */
[----:B------:R-:W-:Y:S01]  /*43a0*/  @!UPT UIADD3 URZ, UPT, UPT, URZ, URZ, URZ ;  /* 0x000000fffffff290 */ /* 0x000fe2000fffe0ff */
[----:B------:R1:W-:Y:S01]  /*43b0*/  @!UP1 UTMALDG.3D [UR16], [UR14], desc[UR10] ;  /* 0x00000a100e0095b4 */ /* 0x0003e20008011000 */
[----:B------:R1:W-:Y:S02]  /*43c0*/  @!P4 SYNCS.ARRIVE.TRANS64.RED.A0TR RZ, [UR7+0x50], R20 ;  /* 0x00005014ffffc9a7 */ /* 0x0003e40008300407 */
[----:B-1----:R-:W-:Y:S01]  /*43d0*/  @!P1 ISETP.NE.AND P2, PT, R3, 0x1, PT ;  /* 0x000000010300980c */ /* 0x002fe20003f45270 */
[C---:B---3--:R-:W-:Y:S01]  /*43e0*/  @!P1 IMAD.HI.U32 R14, R13.reuse, R14, RZ ;  /* 0x0000000e0d0e9227 */ /* 0x048fe200078e00ff */
[----:B-----5:R-:W-:Y:S03]  /*43f0*/  @!P1 ISETP.NE.AND P0, PT, R10, 0x1, PT ;  /* 0x000000010a00980c */ /* 0x020fe60003f05270 */
[C---:B------:R-:W-:Y:S01]  /*4400*/  @!P1 IMAD.HI.U32 R11, R8.reuse, R11, RZ ;  /* 0x0000000b080b9227 */ /* 0x040fe200078e00ff */
[----:B------:R-:W-:Y:S04]  /*4410*/  @!P1 SHF.R.U32.HI R14, RZ, R15, R14 ;  /* 0x0000000fff0e9219 */ /* 0x000fe8000001160e */
[----:B--2---:R-:W-:Y:S01]  /*4420*/  @!P1 SHF.R.U32.HI R9, RZ, R0, R11 ;  /* 0x00000000ff099219 */ /* 0x004fe2000001160b */
[----:B------:R-:W-:Y:S01]  /*4430*/  SYNCS.ARRIVE.TRANS64.RED.A1T0 RZ, [UR8], RZ ;  /* 0x000000ffffff79a7 */ /* 0x000fe20008100408 */
[----:B------:R-:W-:Y:S02]  /*4440*/  @!P1 SEL R14, R13, R14, !P2 ;  /* 0x0000000e0d0e9207 */ /* 0x000fe40005000000 */
[----:B------:R-:W-:Y:S01]  /*4450*/  @!P1 SEL R9, R8, R9, !P0 ;  /* 0x0000000908099207 */ /* 0x000fe20004000000 */
[----:B------:R-:W1:Y:S04]  /*4460*/  SYNCS.PHASECHK.TRANS64.TRYWAIT P5, [UR7+0x68], R12 ;  /* 0x0000680cff0075a7 */ /* 0x000e6800080a1107 */
[----:B------:R-:W-:Y:S02]  /*4470*/  @!P1 IMAD.IADD R0, R9, 0x1, -R14 ;  /* 0x0000000109009824 */ /* 0x000fe400078e0a0e */
[----:B------:R-:W-:Y:S02]  /*4480*/  @!P1 IMAD.IADD R9, R14, 0x1, -R9 ;  /* 0x000000010e099824 */ /* 0x000fe400078e0a09 */
[----:B------:R-:W-:Y:S02]  /*4490*/  @!P1 IMAD R13, R0, R3, R13 ;  /* 0x00000003000d9224 */ /* 0x000fe400078e020d */
[----:B------:R-:W-:Y:S01]  /*44a0*/  @!P1 IMAD R8, R9, R10, R8 ;  /* 0x0000000a09089224 */ /* 0x000fe200078e0208 */
[----:B-1----:R-:W-:Y:S06]  /*44b0*/  @!P5 BRA `(.L_x_76) ;  /* 0x00000034007cd947 */ /* 0x002fec0003800000 */
.L_x_140:
[----:B-1----:R-:W-:Y:S01]  /*44c0*/  @!P4 IADD3 R3, P0, PT, R32, 0x580, RZ ;  /* 0x000005802003c810 */ /* 0x002fe20007f1e0ff */
[----:B------:R-:W-:Y:S01]  /*44d0*/  VOTEU.ALL UP1, P4 ;  /* 0x0000000000ff7886 */ /* 0x000fe20002020000 */
[----:B------:R-:W-:Y:S01]  /*44e0*/  UMOV UR20, 0x0 ;  /* 0x0000000000147882 */ /* 0x000fe20000000000 */
[----:B------:R-:W-:Y:S01]  /*44f0*/  UMOV UR21, 0x10000000 ;  /* 0x1000000000157882 */ /* 0x000fe20000000000 */
[----:B------:R-:W-:Y:S01]  /*4500*/  @!P4 R2UR UR9, R3 ;  /* 0x000000000309c2ca */ /* 0x000fe200000e0000 */
[----:B------:R-:W-:Y:S01]  /*4510*/  @!P4 IMAD.X R0, RZ, RZ, R33, P0 ;  /* 0x000000ffff00c224 */ /* 0x000fe200000e0621 */
[----:B------:R-:W-:Y:S01]  /*4520*/  @!UP1 UIADD3 UR10, UPT, UPT, UR18, 0x40, URZ ;  /* 0x00000040120a9890 */ /* 0x000fe2000fffe0ff */
[----:B------:R-:W-:Y:S01]  /*4530*/  ISETP.NE.AND P0, PT, R30, 0x2, PT ;  /* 0x000000021e00780c */ /* 0x000fe20003f05270 */
[----:B------:R-:W-:Y:S01]  /*4540*/  UMOV UR11, UR19 ;  /* 0x00000013000b7c82 */ /* 0x000fe20008000000 */
[----:B------:R-:W-:Y:S01]  /*4550*/  UMOV UR12, UR36 ;  /* 0x00000024000c7c82 */ /* 0x000fe20008000000 */
[----:B------:R-:W-:Y:S01]  /*4560*/  @!P4 R2UR UR8, R0 ;  /* 0x000000000008c2ca */ /* 0x000fe200000e0000 */
[----:B------:R-:W-:Y:S01]  /*4570*/  IMAD.IADD R20, R8, 0x1, R83 ;  /* 0x0000000108147824 */ /* 0x000fe200078e0253 */
[----:B------:R-:W-:Y:S01]  /*4580*/  @P3 R2UR UR36, R28 ;  /* 0x000000001c2432ca */ /* 0x000fe200000e0000 */
[----:B------:R-:W-:Y:S01]  /*4590*/  IMAD.IADD R21, R13, 0x1, R90 ;  /* 0x000000010d157824 */ /* 0x000fe200078e025a */
[----:B------:R-:W-:Y:S02]  /*45a0*/  SEL R0, RZ, 0x1, P0 ;  /* 0x00000001ff007807 */ /* 0x000fe40000000000 */
[----:B------:R-:W-:Y:S01]  /*45b0*/  LOP3.LUT R31, R31, 0x1, RZ, 0x3c, !PT ;  /* 0x000000011f1f7812 */ /* 0x000fe200078e3cff */
[----:B------:R-:W-:Y:S01]  /*45c0*/  IMAD.U32 R10, RZ, RZ, UR9 ;  /* 0x00000009ff0a7e24 */ /* 0x000fe2000f8e00ff */
[----:B------:R-:W-:Y:S01]  /*45d0*/  @!UP1 UIADD3 UR9, UPT, UPT, UR7, 0x58, URZ ;  /* 0x0000005807099890 */ /* 0x000fe2000fffe0ff */
[----:B------:R-:W-:Y:S02]  /*45e0*/  LOP3.LUT R29, R29, R0, RZ, 0x3c, !PT ;  /* 0x000000001d1d7212 */ /* 0x000fe400078e3cff */
[----:B------:R-:W-:Y:S02]  /*45f0*/  SEL R30, R30, RZ, P0 ;  /* 0x000000ff1e1e7207 */ /* 0x000fe40000000000 */
[----:B------:R-:W-:Y:S01]  /*4600*/  IMAD.U32 R11, RZ, RZ, UR8 ;  /* 0x00000008ff0b7e24 */ /* 0x000fe2000f8e00ff */
[----:B------:R-:W-:Y:S01]  /*4610*/  @!P4 R2UR UR14, R10 ;  /* 0x000000000a0ec2ca */ /* 0x000fe200000e0000 */
[----:B------:R-:W-:Y:S01]  /*4620*/  @!UP1 UIADD3 UR8, UPT, UPT, UR7, 0x1200, URZ ;  /* 0x0000120007089890 */ /* 0x000fe2000fffe0ff */
[----:B------:R-:W-:Y:S02]  /*4630*/  VOTEU.ALL UP1, P4 ;  /* 0x0000000000ff7886 */ /* 0x000fe40002020000 */
[----:B------:R-:W-:Y:S11]  /*4640*/  @!P4 R2UR UR15, R11 ;  /* 0x000000000b0fc2ca */ /* 0x000ff600000e0000 */
[----:B------:R-:W-:Y:S02]  /*4650*/  @!UPT UIADD3 URZ, UPT, UPT, URZ, URZ, URZ ;  /* 0x000000fffffff290 */ /* 0x000fe4000fffe0ff */
[----:B------:R2:W-:Y:S01]  /*4660*/  @!UP1 UTMALDG.3D [UR8], [UR14], desc[UR20] ;  /* 0x000014080e0095b4 */ /* 0x0005e20008011000 */
[----:B------:R2:W-:Y:S01]  /*4670*/  @!P4 SYNCS.ARRIVE.TRANS64.RED.A0TR RZ, [UR7+0x58], R23 ;  /* 0x00005817ffffc9a7 */ /* 0x0005e20008300407 */
[----:B------:R-:W-:Y:S01]  /*4680*/  UPLOP3.LUT UP1, UPT, UPT, UPT, UPT, 0x80, 0x8 ;  /* 0x000000000008789c */ /* 0x000fe20003f2f070 */
[----:B------:R-:W-:Y:S01]  /*4690*/  SYNCS.ARRIVE.TRANS64.RED.A1T0 RZ, [UR13], RZ ;  /* 0x000000ffffff79a7 */ /* 0x000fe2000810040d */
[----:B------:R-:W-:Y:S09]  /*46a0*/  @P3 BRA `(.L_x_77) ;  /* 0xfffffff400503947 */ /* 0x000ff2000383ffff */
[----:B------:R-:W-:-:S04]  /*46b0*/  SHF.L.U32 R3, R31, 0x1f, RZ ;  /* 0x0000001f1f037819 */ /* 0x000fc800000006ff */
[----:B------:R-:W1:Y:S02]  /*46c0*/  SYNCS.PHASECHK.TRANS64.TRYWAIT P0, [UR7+0x60], R3 ;  /* 0x00006003ff0075a7 */ /* 0x000e640008001107 */
[----:B-1----:R-:W-:Y:S05]  /*46d0*/  @!P0 BRA `(.L_x_78) ;  /* 0x00000034000c8947 */ /* 0x002fea0003800000 */
.L_x_142:
[----:B-1----:R-:W-:-:S07]  /*46e0*/  MOV R0, UR7 ;  /* 0x0000000700007c02 */ /* 0x002fce0008000f00 */
.L_x_79:
[----:B-1----:R-:W-:-:S04]  /*46f0*/  SHF.L.U32 R3, R31, 0x1f, RZ ;  /* 0x0000001f1f037819 */ /* 0x002fc800000006ff */
[----:B------:R1:W3:Y:S03]  /*4700*/  SYNCS.PHASECHK.TRANS64.TRYWAIT P0, [R0+URZ+0x68], R3 ;  /* 0x00006803000075a7 */ /* 0x0002e600080011ff */
[----:B---3--:R-:W-:Y:S05]  /*4710*/  @!P0 NANOSLEEP.SYNCS 0x989680 ;  /* 0x009896800000895d */ /* 0x008fea0003900000 */
[----:B------:R-:W3:Y:S02]  /*4720*/  @!P0 SYNCS.PHASECHK.TRANS64 P0, [R0+URZ+0x68], R3 ;  /* 0x00006803000085a7 */ /* 0x000ee400080010ff */
[----:B--23--:R-:W-:Y:S05]  /*4730*/  @P0 EXIT ;  /* 0x000000000000094d */ /* 0x00cfea0003800000 */
[----:B------:R-:W-:Y:S05]  /*4740*/  BRA `(.L_x_79) ;  /* 0xfffffffc00e87947 */ /* 0x000fea000383ffff */
.L_x_68:
[----:B------:R-:W-:-:S06]  /*4750*/  UISETP.GE.AND UP1, UPT, UR8, 0x4, UPT ;  /* 0x000000040800788c */ /* 0x000fcc000bf26270 */
[----:B------:R-:W-:-:S13]  /*4760*/  PLOP3.LUT P0, PT, PT, PT, UP1, 0x80, 0x8 ;  /* 0x000000000008781c */ /* 0x000fda0003f0f018 */
[----:B------:R-:W-:Y:S05]  /*4770*/  @!P0 EXIT ;  /* 0x000000000000894d */ /* 0x000fea0003800000 */
[----:B------:R-:W-:Y:S01]  /*4780*/  BAR.SYNC.DEFER_BLOCKING 0x6, 0xa0 ;  /* 0x0182800000007b1d */ /* 0x000fe20000010000 */
[C---:B------:R-:W-:Y:S01]  /*4790*/  IMAD.SHL.U32 R2, R103.reuse, 0x40, RZ ;  /* 0x0000004067027824 */ /* 0x040fe200078e00ff */
[C---:B------:R-:W-:Y:S01]  /*47a0*/  LOP3.LUT R105, R103.reuse, 0x60, RZ, 0xc0, !PT ;  /* 0x0000006067697812 */ /* 0x040fe200078ec0ff */
[C---:B------:R-:W-:Y:S02]  /*47b0*/  IMAD.SHL.U32 R95, R103.reuse, 0x20, RZ ;  /* 0x00000020675f7824 */ /* 0x040fe400078e00ff */
[----:B------:R-:W-:Y:S02]  /*47c0*/  HFMA2 R44, -RZ, RZ, 0, 0 ;  /* 0x00000000ff2c7431 */ /* 0x000fe400000001ff */
[C---:B------:R-:W-:Y:S01]  /*47d0*/  IMAD.SHL.U32 R0, R103.reuse, 0x8, RZ ;  /* 0x0000000867007824 */ /* 0x040fe200078e00ff */
[----:B------:R-:W-:Y:S01]  /*47e0*/  UMOV UR49, 0x400 ;  /* 0x0000040000317882 */ /* 0x000fe20000000000 */
[----:B------:R-:W1:Y:S01]  /*47f0*/  LDC R93, c[0x0][0x370] ;  /* 0x0000dc00ff5d7b82 */ /* 0x000e620000000800 */
[----:B------:R-:W-:Y:S01]  /*4800*/  ULEA UR49, UR37, UR49, 0x18 ;  /* 0x0000003125317291 */ /* 0x000fe2000f8ec0ff */
[----:B------:R-:W-:Y:S01]  /*4810*/  LOP3.LUT R5, R2, 0x180, RZ, 0xc0, !PT ;  /* 0x0000018002057812 */ /* 0x000fe200078ec0ff */
[----:B------:R-:W-:Y:S01]  /*4820*/  IMAD.U32 R46, R103, 0x10000, RZ ;  /* 0x00010000672e7824 */ /* 0x000fe200078e00ff */
[----:B------:R-:W-:Y:S01]  /*4830*/  LOP3.LUT R95, R95, 0xc00, RZ, 0xc0, !PT ;  /* 0x00000c005f5f7812 */ /* 0x000fe200078ec0ff */
[----:B------:R-:W-:Y:S01]  /*4840*/  UIADD3 UR4, UPT, UPT, UR49, 0x2200, URZ ;  /* 0x0000220031047890 */ /* 0x000fe2000fffe0ff */
[----:B------:R-:W-:Y:S01]  /*4850*/  LOP3.LUT R0, R5, 0x30, R0, 0xf8, !PT ;  /* 0x0000003005007812 */ /* 0x000fe200078ef800 */
[----:B------:R-:W-:Y:S01]  /*4860*/  IMAD.SHL.U32 R5, R103, 0x2, RZ ;  /* 0x0000000267057824 */ /* 0x000fe200078e00ff */
[----:B------:R-:W2:Y:S01]  /*4870*/  LDC R42, c[0x0][0xb0c] ;  /* 0x0002c300ff2a7b82 */ /* 0x000ea20000000800 */
[----:B------:R-:W-:Y:S01]  /*4880*/  LOP3.LUT R95, R95, 0x40, R2, 0xf8, !PT ;  /* 0x000000405f5f7812 */ /* 0x000fe200078ef802 */
[----:B------:R-:W-:Y:S01]  /*4890*/  IMAD.MOV.U32 R102, RZ, RZ, RZ ;  /* 0x000000ffff667224 */ /* 0x000fe200078e00ff */
[----:B------:R-:W-:Y:S01]  /*48a0*/  LOP3.LUT R46, R46, 0x600000, RZ, 0xc0, !PT ;  /* 0x006000002e2e7812 */ /* 0x000fe200078ec0ff */
[----:B------:R-:W-:Y:S01]  /*48b0*/  IMAD.MOV.U32 R107, RZ, RZ, RZ ;  /* 0x000000ffff6b7224 */ /* 0x000fe200078e00ff */
[----:B------:R-:W-:-:S02]  /*48c0*/  LOP3.LUT R0, R0, 0x20, R5, 0x78, !PT ;  /* 0x0000002000007812 */ /* 0x000fc400078e7805 */
[----:B------:R-:W-:Y:S02]  /*48d0*/  CS2R R100, SRZ ;  /* 0x0000000000647805 */ /* 0x000fe4000001ff00 */
[----:B------:R-:W-:Y:S01]  /*48e0*/  LOP3.LUT R95, R95, 0x200, R2, 0xf8, !PT ;  /* 0x000002005f5f7812 */ /* 0x000fe200078ef802 */
[----:B------:R-:W4:Y:S01]  /*48f0*/  LDC R92, c[0x0][0xb20] ;  /* 0x0002c800ff5c7b82 */ /* 0x000f220000000800 */
[----:B------:R-:W3:Y:S01]  /*4900*/  LDS R3, [UR49+0x130] ;  /* 0x00013031ff037984 */ /* 0x000ee20008000800 */
[----:B------:R-:W-:Y:S01]  /*4910*/  LOP3.LUT R103, R103, 0x2, RZ, 0xc0, !PT ;  /* 0x0000000267677812 */ /* 0x000fe200078ec0ff */
[----:B------:R-:W-:Y:S01]  /*4920*/  IMAD.MOV.U32 R99, RZ, RZ, RZ ;  /* 0x000000ffff637224 */ /* 0x000fe200078e00ff */
[----:B------:R-:W-:Y:S01]  /*4930*/  LOP3.LUT R95, R95, R0, RZ, 0xfc, !PT ;  /* 0x000000005f5f7212 */ /* 0x000fe200078efcff */
[----:B------:R-:W-:Y:S01]  /*4940*/  IMAD.U32 R104, RZ, RZ, UR4 ;  /* 0x00000004ff687e24 */ /* 0x000fe2000f8e00ff */
[----:B------:R-:W-:Y:S01]  /*4950*/  IADD3 R97, PT, PT, -R103, RZ, RZ ;  /* 0x000000ff67617210 */ /* 0x000fe20007ffe1ff */
[----:B------:R-:W1:Y:S01]  /*4960*/  LDCU.64 UR52, c[0x0][0x348] ;  /* 0x00006900ff3477ac */ /* 0x000e620008000a00 */
[----:B------:R-:W1:Y:S01]  /*4970*/  LDC R41, c[0x0][0xb30] ;  /* 0x0002cc00ff297b82 */ /* 0x000e620000000800 */
[----:B------:R-:W1:Y:S01]  /*4980*/  LDCU.64 UR38, c[0x0][0x888] ;  /* 0x00011100ff2677ac */ /* 0x000e620008000a00 */
[----:B------:R-:W1:Y:S06]  /*4990*/  LDCU.64 UR44, c[0x0][0x890] ;  /* 0x00011200ff2c77ac */ /* 0x000e6c0008000a00 */
[----:B------:R-:W1:Y:S01]  /*49a0*/  LDC.64 R88, c[0x0][0xb10] ;  /* 0x0002c400ff587b82 */ /* 0x000e620000000a00 */
[----:B------:R-:W-:-:S07]  /*49b0*/  UIADD3 UR48, UPT, UPT, UR49, 0x200, URZ ;  /* 0x0000020031307890 */ /* 0x000fce000fffe0ff */
[----:B------:R-:W1:Y:S08]  /*49c0*/  LDC.64 R38, c[0x0][0xb18] ;  /* 0x0002c600ff267b82 */ /* 0x000e700000000a00 */
[----:B------:R-:W1:Y:S08]  /*49d0*/  LDC.64 R36, c[0x0][0xb28] ;  /* 0x0002ca00ff247b82 */ /* 0x000e700000000a00 */
[----:B------:R-:W1:Y:S01]  /*49e0*/  LDC.64 R86, c[0x0][0x8b0] ;  /* 0x00022c00ff567b82 */ /* 0x000e620000000a00 */
[----:B---3--:R-:W-:-:S07]  /*49f0*/  IMAD.IADD R46, R3, 0x1, R46 ;  /* 0x00000001032e7824 */ /* 0x008fce00078e022e */
[----:B------:R-:W3:Y:S08]  /*4a00*/  LDC.64 R84, c[0x0][0x8a8] ;  /* 0x00022a00ff547b82 */ /* 0x000ef00000000a00 */
[----:B--2-4-:R-:W1:Y:S02]  /*4a10*/  LDC R94, c[0x0][0x374] ;  /* 0x0000dd00ff5e7b82 */ /* 0x014e640000000800 */
.L_x_105:
[----:B------:R-:W-:Y:S02]  /*4a20*/  LEA R0, R107, UR49, 0x3 ;  /* 0x000000316b007c11 */ /* 0x000fe4000f8e18ff */
[----:B------:R-:W-:Y:S02]  /*4a30*/  SHF.L.U32 R3, R101, 0x1f, RZ ;  /* 0x0000001f65037819 */ /* 0x000fe400000006ff */
[----:B------:R-:W-:Y:S02]  /*4a40*/  LEA R16, R107, UR49, 0x4 ;  /* 0x000000316b107c11 */ /* 0x000fe4000f8e20ff */
[----:B------:R-:W2:Y:S02]  /*4a50*/  SYNCS.PHASECHK.TRANS64.TRYWAIT P0, [R0+URZ+0x80], R3 ;  /* 0x00008003000075a7 */ /* 0x000ea400080011ff */
[----:B-12---:R-:W-:Y:S05]  /*4a60*/  @!P0 BRA `(.L_x_80) ;  /* 0x0000003000408947 */ /* 0x006fea0003800000 */
.L_x_143:
[----:B------:R-:W4:Y:S01]  /*4a70*/  LDC.64 R12, c[0x0][0xb10] ;  /* 0x0002c400ff0c7b82 */ /* 0x000f220000000a00 */
[----:B------:R-:W3:Y:S01]  /*4a80*/  LDS.128 R16, [R16+0x110] ;  /* 0x0001100010107984 */ /* 0x000ee20000000c00 */
[----:B-1----:R-:W-:Y:S01]  /*4a90*/  ISETP.NE.AND P1, PT, R41, 0x1, PT ;  /* 0x000000012900780c */ /* 0x002fe20003f25270 */
[----:B--2---:R-:W-:Y:S01]  /*4aa0*/  VIADD R0, R0, 0x90 ;  /* 0x0000009000007836 */ /* 0x004fe20000000000 */
[----:B------:R-:W-:Y:S04]  /*4ab0*/  ISETP.GE.AND P0, PT, R40, 0x1, PT ;  /* 0x000000012800780c */ /* 0x000fe80003f06270 */
[----:B------:R-:W1:Y:S01]  /*4ac0*/  LDC.64 R10, c[0x0][0xb18] ;  /* 0x0002c600ff0a7b82 */ /* 0x000e620000000a00 */
[----:B------:R-:W-:Y:S01]  /*4ad0*/  PRMT R0, RZ, 0x654, R0 ;  /* 0x00000654ff007816 */ /* 0x000fe20000000000 */
[----:B------:R-:W-:Y:S01]  /*4ae0*/  @!PT LDS RZ, [RZ] ;  /* 0x00000000fffff984 */ /* 0x000fe20000000800 */
[----:B------:R-:W-:Y:S01]  /*4af0*/  @!PT LDS RZ, [RZ] ;  /* 0x00000000fffff984 */ /* 0x000fe20000000800 */
[----:B------:R-:W-:Y:S01]  /*4b00*/  @!PT LDS RZ, [RZ] ;  /* 0x00000000fffff984 */ /* 0x000fe20000000800 */
[----:B------:R-:W-:Y:S01]  /*4b10*/  @!PT LDS RZ, [RZ] ;  /* 0x00000000fffff984 */ /* 0x000fe20000000800 */
[----:B------:R2:W-:Y:S06]  /*4b20*/  MEMBAR.ALL.CTA ;  /* 0x0000000000007992 */ /* 0x0005ec0000008000 */
[----:B--2---:R-:W2:Y:S01]  /*4b30*/  FENCE.VIEW.ASYNC.S ;  /* 0x00000000000073c6 */ /* 0x004ea20000000000 */
[----:B------:R-:W1:Y:S08]  /*4b40*/  @!P1 LDC R14, c[0x0][0xb20] ;  /* 0x0002c800ff0e9b82 */ /* 0x000e700000000800 */
[----:B------:R-:W1:Y:S01]  /*4b50*/  @!P1 LDC R9, c[0x0][0xb0c] ;  /* 0x0002c300ff099b82 */ /* 0x000e620000000800 */
[----:B--2---:R2:W-:Y:S01]  /*4b60*/  SYNCS.ARRIVE.TRANS64.RED.A1T0 RZ, [R0+URZ], RZ ;  /* 0x000000ff00ff79a7 */ /* 0x0045e200081004ff */
[----:B---3--:R-:W-:Y:S04]  /*4b70*/  LOP3.LUT P4, RZ, R18, 0x1, RZ, 0xc0, !PT ;  /* 0x0000000112ff7812 */ /* 0x008fe8000788c0ff */
[----:B------:R-:W-:Y:S09]  /*4b80*/  P2R R106, PR, RZ, 0x10 ;  /* 0x00000010ff6a7803 */ /* 0x000ff20000000000 */
[----:B------:R-:W-:Y:S02]  /*4b90*/  @P4 MOV R45, R16 ;  /* 0x00000010002d4202 */ /* 0x000fe40000000f00 */
[----:B------:R-:W-:Y:S01]  /*4ba0*/  @P4 LOP3.LUT R43, R17, 0xffff, RZ, 0xc0, !PT ;  /* 0x0000ffff112b4812 */ /* 0x000fe200078ec0ff */
[----:B--2-4-:R-:W-:Y:S06]  /*4bb0*/  @!P0 BRA `(.L_x_81) ;  /* 0x0000000000a48947 */ /* 0x014fec0003800000 */
[----:B------:R-:W-:Y:S01]  /*4bc0*/  IMAD.HI.U32 R23, R94, R39, RZ ;  /* 0x000000275e177227 */ /* 0x000fe200078e00ff */
[----:B------:R-:W-:Y:S02]  /*4bd0*/  ISETP.NE.AND P0, PT, R38, 0x1, PT ;  /* 0x000000012600780c */ /* 0x000fe40003f05270 */
[----:B------:R-:W-:Y:S01]  /*4be0*/  ISETP.NE.AND P2, PT, R40, 0x1, PT ;  /* 0x000000012800780c */ /* 0x000fe20003f45270 */
[----:B------:R-:W-:Y:S01]  /*4bf0*/  IMAD.HI.U32 R22, R93, R88, RZ ;  /* 0x000000585d167227 */ /* 0x000fe200078e00ff */
[----:B------:R-:W-:Y:S02]  /*4c00*/  SHF.R.U32.HI R23, RZ, R92, R23 ;  /* 0x0000005cff177219 */ /* 0x000fe40000011617 */
[----:B------:R-:W-:Y:S01]  /*4c10*/  ISETP.NE.AND P3, PT, R42, 0x1, PT ;  /* 0x000000012a00780c */ /* 0x000fe20003f65270 */
[----:B------:R-:W-:Y:S01]  /*4c20*/  IMAD.HI.U32 R26, R45, R88, RZ ;  /* 0x000000582d1a7227 */ /* 0x000fe200078e00ff */
[----:B------:R-:W-:Y:S02]  /*4c30*/  SHF.R.U32.HI R22, RZ, R89, R22 ;  /* 0x00000059ff167219 */ /* 0x000fe40000011616 */
[----:B------:R-:W-:Y:S01]  /*4c40*/  SEL R3, R94, R23, !P0 ;  /* 0x000000175e037207 */ /* 0x000fe20004000000 */
[----:B------:R-:W-:Y:S01]  /*4c50*/  IMAD.HI.U32 R23, R43, R39, RZ ;  /* 0x000000272b177227 */ /* 0x000fe200078e00ff */
[----:B------:R-:W-:Y:S02]  /*4c60*/  SEL R7, R93, R22, !P3 ;  /* 0x000000165d077207 */ /* 0x000fe40005800000 */
[----:B------:R-:W-:Y:S01]  /*4c70*/  SHF.R.U32.HI R26, RZ, R89, R26 ;  /* 0x00000059ff1a7219 */ /* 0x000fe2000001161a */
[-C--:B------:R-:W-:Y:S04]  /*4c80*/  IMAD.HI.U32 R22, R3, R36.reuse, RZ ;  /* 0x0000002403167227 */ /* 0x080fe800078e00ff */
[----:B------:R-:W-:Y:S01]  /*4c90*/  IMAD.HI.U32 R24, R7, R36, RZ ;  /* 0x0000002407187227 */ /* 0x000fe200078e00ff */
[-C--:B------:R-:W-:Y:S02]  /*4ca0*/  @P2 SHF.R.U32.HI R3, RZ, R37.reuse, R22 ;  /* 0x00000025ff032219 */ /* 0x080fe40000011616 */
[----:B------:R-:W-:Y:S02]  /*4cb0*/  SHF.R.U32.HI R22, RZ, R92, R23 ;  /* 0x0000005cff167219 */ /* 0x000fe40000011617 */
[----:B------:R-:W-:Y:S01]  /*4cc0*/  @P2 SHF.R.U32.HI R7, RZ, R37, R24 ;  /* 0x00000025ff072219 */ /* 0x000fe20000011618 */
[C---:B------:R-:W-:Y:S01]  /*4cd0*/  IMAD R2, R40.reuse, R3, RZ ;  /* 0x0000000328027224 */ /* 0x040fe200078e02ff */
[----:B------:R-:W-:Y:S02]  /*4ce0*/  SEL R5, R43, R22, !P0 ;  /* 0x000000162b057207 */ /* 0x000fe40004000000 */
[----:B------:R-:W-:Y:S01]  /*4cf0*/  SEL R3, R45, R26, !P3 ;  /* 0x0000001a2d037207 */ /* 0x000fe20005800000 */
[----:B------:R-:W-:Y:S01]  /*4d00*/  IMAD R4, R40, R7, RZ ;  /* 0x0000000728047224 */ /* 0x000fe200078e02ff */
[C---:B------:R-:W-:Y:S01]  /*4d10*/  ISETP.GE.AND P0, PT, R5.reuse, R2, PT ;  /* 0x000000020500720c */ /* 0x040fe20003f06270 */
[----:B------:R-:W-:Y:S03]  /*4d20*/  IMAD.HI.U32 R6, R5, R36, RZ ;  /* 0x0000002405067227 */ /* 0x000fe600078e00ff */
[----:B------:R-:W-:Y:S01]  /*4d30*/  ISETP.GE.OR P0, PT, R3, R4, P0 ;  /* 0x000000040300720c */ /* 0x000fe20000706670 */
[----:B------:R-:W-:Y:S01]  /*4d40*/  IMAD.MOV R4, RZ, RZ, -R3 ;  /* 0x000000ffff047224 */ /* 0x000fe200078e0a03 */
[-C--:B------:R-:W-:Y:S03]  /*4d50*/  SHF.R.U32.HI R6, RZ, R37.reuse, R6 ;  /* 0x00000025ff067219 */ /* 0x080fe60000011606 */
[----:B------:R-:W-:Y:S01]  /*4d60*/  IMAD R45, R42, R4, R45 ;  /* 0x000000042a2d7224 */ /* 0x000fe200078e022d */
[----:B------:R-:W-:Y:S05]  /*4d70*/  SEL R15, R5, R6, !P2 ;  /* 0x00000006050f7207 */ /* 0x000fea0005000000 */
[----:B------:R-:W-:Y:S02]  /*4d80*/  IMAD.MOV R6, RZ, RZ, -R15 ;  /* 0x000000ffff067224 */ /* 0x000fe400078e0a0f */
[C---:B------:R-:W-:Y:S04]  /*4d90*/  @!P0 IMAD.HI.U32 R2, R3.reuse, R36, RZ ;  /* 0x0000002403028227 */ /* 0x040fe800078e00ff */
[----:B------:R-:W-:Y:S01]  /*4da0*/  IMAD R6, R40, R6, R5 ;  /* 0x0000000628067224 */ /* 0x000fe200078e0205 */
[----:B------:R-:W-:Y:S04]  /*4db0*/  @!P0 SHF.R.U32.HI R2, RZ, R37, R2 ;  /* 0x00000025ff028219 */ /* 0x000fe80000011602 */
[----:B------:R-:W-:Y:S02]  /*4dc0*/  @!P0 SEL R0, R3, R2, !P2 ;  /* 0x0000000203008207 */ /* 0x000fe40005000000 */
[----:B------:R-:W-:Y:S02]  /*4dd0*/  IADD3 R2, PT, PT, -R5, RZ, RZ ;  /* 0x000000ff05027210 */ /* 0x000fe40007ffe1ff */
[----:B------:R-:W-:Y:S01]  /*4de0*/  @!P0 IADD3 R8, PT, PT, R15, -R0, RZ ;  /* 0x800000000f088210 */ /* 0x000fe20007ffe0ff */
[----:B------:R-:W-:Y:S02]  /*4df0*/  @!P0 IMAD R0, R7, R6, R0 ;  /* 0x0000000607008224 */ /* 0x000fe400078e0200 */
[----:B------:R-:W-:Y:S02]  /*4e00*/  IMAD R43, R38, R2, R43 ;  /* 0x00000002262b7224 */ /* 0x000fe400078e022b */
[----:B------:R-:W-:Y:S02]  /*4e10*/  @!P0 IMAD R5, R8, R40, R3 ;  /* 0x0000002808058224 */ /* 0x000fe400078e0203 */
[----:B------:R-:W-:Y:S04]  /*4e20*/  @!P0 IMAD.MOV.U32 R3, RZ, RZ, R0 ;  /* 0x000000ffff038224 */ /* 0x000fe800078e0000 */
[----:B------:R-:W-:Y:S02]  /*4e30*/  IMAD R45, R3, R42, R45 ;  /* 0x0000002a032d7224 */ /* 0x000fe400078e022d */
[----:B------:R-:W-:Y:S07]  /*4e40*/  IMAD R43, R5, R38, R43 ;  /* 0x00000026052b7224 */ /* 0x000fee00078e022b */
.L_x_81:
[----:B-1----:R-:W-:Y:S01]  /*4e50*/  @!P1 ISETP.NE.AND P0, PT, R10, 0x1, PT ;  /* 0x000000010a00980c */ /* 0x002fe20003f05270 */
[----:B------:R-:W-:Y:S01]  /*4e60*/  @!P1 IMAD.HI.U32 R0, R45, R12, RZ ;  /* 0x0000000c2d009227 */ /* 0x000fe200078e00ff */
[----:B------:R-:W-:Y:S01]  /*4e70*/  @!P1 ISETP.NE.AND P2, PT, R9, 0x1, PT ;  /* 0x000000010900980c */ /* 0x000fe20003f45270 */
[----:B------:R-:W-:Y:S01]  /*4e80*/  ULOP3.LUT UP0, URZ, UR48, 0x1b0, URZ, 0xc0, !UPT ;  /* 0x000001b030ff7892 */ /* 0x000fe2000f80c0ff */
[----:B------:R-:W-:Y:S01]  /*4e90*/  R2UR UR42, R21 ;  /* 0x00000000152a72ca */ /* 0x000fe200000e0000 */
[----:B------:R-:W-:Y:S01]  /*4ea0*/  @!P1 IMAD.HI.U32 R3, R43, R11, RZ ;  /* 0x0000000b2b039227 */ /* 0x000fe200078e00ff */
[----:B------:R-:W-:Y:S02]  /*4eb0*/  @!P1 SHF.R.U32.HI R0, RZ, R13, R0 ;  /* 0x0000000dff009219 */ /* 0x000fe40000011600 */
[----:B------:R-:W-:Y:S01]  /*4ec0*/  R2UR UR41, R20 ;  /* 0x00000000142972ca */ /* 0x000fe200000e0000 */
[----:B------:R-:W-:Y:S01]  /*4ed0*/  VIADD R107, R107, 0x1 ;  /* 0x000000016b6b7836 */ /* 0x000fe20000000000 */
[----:B------:R-:W-:Y:S02]  /*4ee0*/  @!P1 SHF.R.U32.HI R2, RZ, R14, R3 ;  /* 0x0000000eff029219 */ /* 0x000fe40000011603 */
[----:B------:R-:W-:Y:S02]  /*4ef0*/  @!P1 SEL R3, R45, R0, !P2 ;  /* 0x000000002d039207 */ /* 0x000fe40005000000 */
[----:B------:R-:W-:Y:S02]  /*4f00*/  @!P1 SEL R2, R43, R2, !P0 ;  /* 0x000000022b029207 */ /* 0x000fe40004000000 */
[----:B------:R-:W-:Y:S01]  /*4f10*/  @P4 SHF.R.U32.HI R98, RZ, 0x10, R17 ;  /* 0x00000010ff624819 */ /* 0x000fe20000011611 */
[----:B------:R-:W-:Y:S02]  /*4f20*/  USHF.L.U32 UR42, UR42, 0x6, URZ ;  /* 0x000000062a2a7899 */ /* 0x000fe400080006ff */
[----:B------:R-:W-:Y:S02]  /*4f30*/  @!P1 IMAD.IADD R0, R2, 0x1, -R3 ;  /* 0x0000000102009824 */ /* 0x000fe400078e0a03 */
[----:B------:R-:W-:Y:S01]  /*4f40*/  @!P1 IMAD.IADD R2, R3, 0x1, -R2 ;  /* 0x0000000103029824 */ /* 0x000fe200078e0a02 */
[----:B------:R-:W-:Y:S01]  /*4f50*/  USHF.L.U32 UR41, UR41, 0x7, URZ ;  /* 0x0000000729297899 */ /* 0x000fe200080006ff */
[----:B------:R-:W-:Y:S02]  /*4f60*/  @!P1 IMAD R45, R0, R9, R45 ;  /* 0x00000009002d9224 */ /* 0x000fe400078e022d */
[----:B------:R-:W-:Y:S01]  /*4f70*/  @!P1 IMAD R43, R2, R10, R43 ;  /* 0x0000000a022b9224 */ /* 0x000fe200078e022b */
[----:B------:R-:W-:Y:S08]  /*4f80*/  BRA.U !UP0, `(.L_x_82) ;  /* 0x0000000108407547 */ /* 0x000ff0000b800000 */
[----:B------:R-:W1:Y:S01]  /*4f90*/  LDCU.64 UR8, c[0x4][0x80] ;  /* 0x01001000ff0877ac */ /* 0x000e620008000a00 */
[----:B------:R-:W-:Y:S01]  /*4fa0*/  MOV R3, 0x0 ;  /* 0x0000000000037802 */ /* 0x000fe20000000f00 */
[----:B------:R-:W-:Y:S02]  /*4fb0*/  HFMA2 R12, -RZ, RZ, 0, 5.9604644775390625e-08 ;  /* 0x00000001ff0c7431 */ /* 0x000fe400000001ff */
[----:B------:R-:W-:Y:S02]  /*4fc0*/  IMAD.MOV.U32 R8, RZ, RZ, 0x70 ;  /* 0x00000070ff087424 */ /* 0x000fe400078e00ff */
[----:B------:R-:W-:Y:S01]  /*4fd0*/  IMAD.MOV.U32 R13, RZ, RZ, RZ ;  /* 0x000000ffff0d7224 */ /* 0x000fe200078e00ff */
[----:B------:R-:W2:Y:S01]  /*4fe0*/  LDCU.64 UR6, c[0x4][0x88] ;  /* 0x01001100ff0677ac */ /* 0x000ea20008000a00 */
[----:B------:R-:W3:Y:S01]  /*4ff0*/  LDC.64 R2, c[0x4][R3] ;  /* 0x0100000003027b82 */ /* 0x000ee20000000a00 */
[----:B------:R-:W4:Y:S01]  /*5000*/  LDCU.64 UR4, c[0x4][0x8] ;  /* 0x01000100ff0477ac */ /* 0x000f220008000a00 */
[----:B-1----:R-:W-:Y:S01]  /*5010*/  MOV R5, UR9 ;  /* 0x0000000900057c02 */ /* 0x002fe20008000f00 */
[----:B------:R-:W-:Y:S01]  /*5020*/  IMAD.U32 R4, RZ, RZ, UR8 ;  /* 0x00000008ff047e24 */ /* 0x000fe2000f8e00ff */
[----:B--2---:R-:W-:Y:S01]  /*5030*/  MOV R7, UR7 ;  /* 0x0000000700077c02 */ /* 0x004fe20008000f00 */
[----:B------:R-:W-:Y:S01]  /*5040*/  IMAD.U32 R6, RZ, RZ, UR6 ;  /* 0x00000006ff067e24 */ /* 0x000fe2000f8e00ff */
[----:B----4-:R-:W-:Y:S01]  /*5050*/  MOV R11, UR5 ;  /* 0x00000005000b7c02 */ /* 0x010fe20008000f00 */
[----:B------:R-:W-:Y:S02]  /*5060*/  IMAD.U32 R10, RZ, RZ, UR4 ;  /* 0x00000004ff0a7e24 */ /* 0x000fe4000f8e00ff */
[----:B------:R-:W-:Y:S07]  /*5070*/  LEPC R20, `(.L_x_82) ;  /* 0x000000001014794e */ /* 0x000fee0000000000 */
[----:B---3-5:R-:W-:Y:S05]  /*5080*/  CALL.ABS.NOINC R2 ;  /* 0x0000000002007343 */ /* 0x028fea0003c00000 */
.L_x_82:
[----:B------:R-:W-:Y:S01]  /*5090*/  LOP3.LUT P0, RZ, R104, 0x1b0, RZ, 0xc0, !PT ;  /* 0x000001b068ff7812 */ /* 0x000fe2000780c0ff */
[----:B------:R-:W-:Y:S11]  /*50a0*/  BSSY.RECONVERGENT B6, `(.L_x_83) ;  /* 0x0000013000067945 */ /* 0x000ff60003800200 */
[----:B------:R-:W-:Y:S01]  /*50b0*/  @!UPT UIADD3 URZ, UPT, UPT, URZ, URZ, URZ ;  /* 0x000000fffffff290 */ /* 0x000fe2000fffe0ff */
[----:B------:R-:W-:Y:S05]  /*50c0*/  @!P0 BRA `(.L_x_84) ;  /* 0x0000000000408947 */ /* 0x000fea0003800000 */
        /* <DEDUP_REMOVED lines=16> */
.L_x_84:
[----:B------:R-:W-:Y:S05]  /*51d0*/  BSYNC.RECONVERGENT B6 ;  /* 0x0000000000067941 */ /* 0x000fea0003800200 */
.L_x_83:
[----:B------:R-:W-:Y:S01]  /*51e0*/  ISETP.NE.U32.AND P4, PT, R86, RZ, PT ;  /* 0x000000ff5600720c */ /* 0x000fe20003f85070 */
[----:B------:R-:W-:Y:S01]  /*51f0*/  UISETP.NE.AND UP2, UPT, UR50, URZ, UPT ;  /* 0x000000ff3200728c */ /* 0x000fe2000bf45270 */
[----:B------:R-:W-:Y:S01]  /*5200*/  ISETP.NE.U32.AND P2, PT, RZ, UR38, PT ;  /* 0x00000026ff007c0c */ /* 0x000fe2000bf45070 */
[----:B------:R-:W-:Y:S01]  /*5210*/  UISETP.NE.U32.AND UP1, UPT, UR44, URZ, UPT ;  /* 0x000000ff2c00728c */ /* 0x000fe2000bf25070 */
[----:B------:R-:W-:Y:S01]  /*5220*/  ISETP.NE.AND.EX P4, PT, R87, RZ, PT, P4 ;  /* 0x000000ff5700720c */ /* 0x000fe20003f85340 */
[----:B------:R-:W-:Y:S01]  /*5230*/  UPLOP3.LUT UP0, UPT, UPT, UPT, UPT, 0x40, 0x4 ;  /* 0x000000000004789c */ /* 0x000fe20003f0e870 */
[----:B------:R-:W-:Y:S01]  /*5240*/  ISETP.NE.AND.EX P2, PT, RZ, UR39, PT, P2 ;  /* 0x00000027ff007c0c */ /* 0x000fe2000bf45320 */
[----:B------:R-:W-:Y:S01]  /*5250*/  UISETP.NE.AND.EX UP1, UPT, UR45, URZ, UPT, UP1 ;  /* 0x000000ff2d00728c */ /* 0x000fe2000bf25310 */
[----:B------:R-:W-:Y:S04]  /*5260*/  PLOP3.LUT P1, PT, PT, PT, UP2, 0x80, 0x8 ;  /* 0x000000000008781c */ /* 0x000fe80003f2f028 */
[----:B------:R-:W-:Y:S06]  /*5270*/  @UP2 UPLOP3.LUT UP0, UPT, UPT, UPT, UP1, 0x80, 0x8 ;  /* 0x000000000008289c */ /* 0x000fec0003f0f010 */
[----:B------:R-:W-:Y:S01]  /*5280*/  PLOP3.LUT P0, PT, PT, PT, UP0, 0x80, 0x8 ;  /* 0x000000000008781c */ /* 0x000fe20003f0f008 */
[----:B------:R-:W-:Y:S01]  /*5290*/  @!UPT UIADD3 URZ, UPT, UPT, URZ, URZ, URZ ;  /* 0x000000fffffff290 */ /* 0x000fe2000fffe0ff */
[----:B------:R-:W-:Y:S11]  /*52a0*/  BRA.U !UP1, `(.L_x_85) ;  /* 0x0000000109387547 */ /* 0x000ff6000b800000 */
[----:B------:R-:W-:Y:S01]  /*52b0*/  UISETP.NE.U32.AND UP0, UPT, UR38, URZ, UPT ;  /* 0x000000ff2600728c */ /* 0x000fe2000bf05070 */
[----:B------:R-:W-:Y:S02]  /*52c0*/  HFMA2 R0, -RZ, RZ, 0, 5.9604644775390625e-08 ;  /* 0x00000001ff007431 */ /* 0x000fe400000001ff */
[----:B------:R-:W-:Y:S01]  /*52d0*/  IMAD.MOV.U32 R91, RZ, RZ, 0x1 ;  /* 0x00000001ff5b7424 */ /* 0x000fe200078e00ff */
[----:B------:R-:W-:Y:S06]  /*52e0*/  UISETP.NE.AND.EX UP0, UPT, UR39, URZ, UPT, UP0 ;  /* 0x000000ff2700728c */ /* 0x000fec000bf05300 */
[----:B------:R-:W-:Y:S05]  /*52f0*/  PLOP3.LUT P3, PT, PT, PT, UP0, 0x80, 0x8 ;  /* 0x000000000008781c */ /* 0x000fea0003f6f008 */
[----:B------:R-:W1:Y:S01]  /*5300*/  @UP0 LDCU.64 UR6, c[0x0][0x888] ;  /* 0x00011100ff0607ac */ /* 0x000e620008000a00 */
[----:B------:R-:W-:Y:S07]  /*5310*/  @UP0 UIMAD UR4, UR36, UR44, URZ ;  /* 0x0000002c240402a4 */ /* 0x000fee000f8e02ff */
[----:B------:R-:W-:Y:S01]  /*5320*/  @!P3 PRMT R91, R0, 0x7610, R91 ;  /* 0x00007610005bb816 */ /* 0x000fe2000000005b */
[----:B-1----:R-:W-:Y:S03]  /*5330*/  @UP0 UIMAD.WIDE UR6, UR4, 0x4, UR6 ;  /* 0x00000004040608a5 */ /* 0x002fe6000f8e0206 */
[----:B------:R-:W1:Y:S03]  /*5340*/  @!UP0 LDCU UR4, c[0x0][0x880] ;  /* 0x00011000ff0487ac */ /* 0x000e660008000800 */
[----:B------:R-:W-:Y:S01]  /*5350*/  IMAD.U32 R2, RZ, RZ, UR6 ;  /* 0x00000006ff027e24 */ /* 0x000fe2000f8e00ff */
[----:B------:R-:W-:Y:S05]  /*5360*/  MOV R3, UR7 ;  /* 0x0000000700037c02 */ /* 0x000fea0008000f00 */
[----:B-----5:R2:W5:Y:S02]  /*5370*/  @P3 LDG.E R50, desc[UR46][R2.64] ;  /* 0x0000002e02323981 */ /* 0x020564000c1e1900 */
[----:B-12---:R-:W-:Y:S02]  /*5380*/  @!P3 IMAD.U32 R50, RZ, RZ, UR4 ;  /* 0x00000004ff32be24 */ /* 0x006fe4000f8e00ff */
.L_x_85:
[----:B------:R-:W-:Y:S05]  /*5390*/  @!P4 BRA `(.L_x_86) ;  /* 0x000000000020c947 */ /* 0x000fea0003800000 */
[----:B------:R-:W-:Y:S04]  /*53a0*/  ISETP.NE.U32.AND P3, PT, R84, RZ, PT ;  /* 0x000000ff5400720c */ /* 0x000fe80003f65070 */
[----:B------:R-:W-:Y:S11]  /*53b0*/  ISETP.NE.AND.EX P3, PT, R85, RZ, PT, P3 ;  /* 0x000000ff5500720c */ /* 0x000ff60003f65330 */
[----:B------:R-:W-:Y:S02]  /*53c0*/  @!UPT UIADD3 URZ, UPT, UPT, URZ, URZ, URZ ;  /* 0x000000fffffff290 */ /* 0x000fe4000fffe0ff */
[----:B------:R-:W1:Y:S01]  /*53d0*/  @P3 LDC.64 R2, c[0x0][0x8a8] ;  /* 0x00022a00ff023b82 */ /* 0x000e620000000a00 */
[----:B------:R-:W-:Y:S04]  /*53e0*/  @P3 IMAD R0, R86, UR36, RZ ;  /* 0x0000002456003c24 */ /* 0x000fe8000f8e02ff */
[----:B-1----:R-:W-:Y:S05]  /*53f0*/  @P3 IMAD.WIDE R2, R0, 0x4, R2 ;  /* 0x0000000400023825 */ /* 0x002fea00078e0202 */
[----:B-----5:R1:W5:Y:S02]  /*5400*/  @P3 LDG.E R47, desc[UR46][R2.64] ;  /* 0x0000002e022f3981 */ /* 0x020364000c1e1900 */
[----:B-1----:R-:W2:Y:S02]  /*5410*/  @!P3 LDC R47, c[0x0][0x8a0] ;  /* 0x00022800ff2fbb82 */ /* 0x002ea40000000800 */
.L_x_86:
[----:B-----5:R-:W-:Y:S01]  /*5420*/  ISETP.NE.AND P4, PT, R50, RZ, PT ;  /* 0x000000ff3200720c */ /* 0x020fe20003f85270 */
[----:B------:R-:W-:Y:S01]  /*5430*/  BSSY B1, `(.L_x_87) ;  /* 0x0000042000017945 */ /* 0x000fe20003800000 */
[----:B------:R-:W-:Y:S01]  /*5440*/  SEL R9, RZ, 0xffffffff, P2 ;  /* 0xffffffffff097807 */ /* 0x000fe20001000000 */
[----:B------:R-:W-:Y:S01]  /*5450*/  IMAD.MOV.U32 R55, RZ, RZ, 0x1 ;  /* 0x00000001ff377424 */ /* 0x000fe200078e00ff */
[----:B------:R-:W-:Y:S02]  /*5460*/  LOP3.LUT P3, RZ, R91, 0xff, RZ, 0xc0, !PT ;  /* 0x000000ff5bff7812 */ /* 0x000fe4000786c0ff */
[----:B------:R-:W-:Y:S02]  /*5470*/  CS2R R62, SRZ ;  /* 0x00000000003e7805 */ /* 0x000fe4000001ff00 */
[----:B------:R-:W-:Y:S02]  /*5480*/  @P1 SEL R2, RZ, 0xffffffff, P4 ;  /* 0xffffffffff021807 */ /* 0x000fe40002000000 */
[----:B------:R-:W-:Y:S02]  /*5490*/  CS2R R60, SRZ ;  /* 0x00000000003c7805 */ /* 0x000fe4000001ff00 */
[----:B------:R-:W-:Y:S02]  /*54a0*/  LEA R0, R100, UR49, 0x3 ;  /* 0x0000003164007c11 */ /* 0x000fe4000f8e18ff */
[----:B------:R-:W-:Y:S02]  /*54b0*/  CS2R R58, SRZ ;  /* 0x00000000003a7805 */ /* 0x000fe4000001ff00 */
[----:B------:R-:W-:Y:S02]  /*54c0*/  @P0 SEL R2, R9, R2, !P3 ;  /* 0x0000000209020207 */ /* 0x000fe40005800000 */
[----:B------:R-:W-:Y:S02]  /*54d0*/  CS2R R56, SRZ ;  /* 0x0000000000387805 */ /* 0x000fe4000001ff00 */
[----:B------:R-:W-:Y:S02]  /*54e0*/  LEA R108, R44, UR49, 0x3 ;  /* 0x000000312c6c7c11 */ /* 0x000fe4000f8e18ff */
[----:B------:R-:W-:Y:S02]  /*54f0*/  @P1 LOP3.LUT R2, R2, 0x1, RZ, 0xc0, !PT ;  /* 0x0000000102021812 */ /* 0x000fe400078ec0ff */
[----:B------:R-:W-:Y:S02]  /*5500*/  SHF.L.U32 R7, R102, 0x1f, RZ ;  /* 0x0000001f66077819 */ /* 0x000fe400000006ff */
[----:B------:R-:W-:Y:S02]  /*5510*/  ISETP.NE.U32.OR P6, PT, R2, 0x1, !P1 ;  /* 0x000000010200780c */ /* 0x000fe40004fc5470 */
[----:B------:R-:W-:Y:S02]  /*5520*/  PLOP3.LUT P2, PT, PT, PT, UP1, 0x80, 0x8 ;  /* 0x000000000008781c */ /* 0x000fe40003f4f018 */
[C---:B------:R-:W-:Y:S02]  /*5530*/  LEA.HI R5, R44.reuse, R44, RZ, 0x1 ;  /* 0x0000002c2c057211 */ /* 0x040fe400078f08ff */
[----:B------:R-:W-:Y:S02]  /*5540*/  SEL R2, RZ, 0xffffffff, P4 ;  /* 0xffffffffff027807 */ /* 0x000fe40002000000 */
[----:B------:R-:W-:Y:S01]  /*5550*/  P2R R64, PR, RZ, 0x40 ;  /* 0x00000040ff407803 */ /* 0x000fe20000000000 */
[C---:B------:R-:W-:Y:S01]  /*5560*/  IMAD.SHL.U32 R3, R5.reuse, 0x40, RZ ;  /* 0x0000004005037824 */ /* 0x040fe200078e00ff */
[----:B------:R-:W-:Y:S03]  /*5570*/  LOP3.LUT R5, R5, 0xffe, RZ, 0xc0, !PT ;  /* 0x00000ffe05057812 */ /* 0x000fe600078ec0ff */
[----:B------:R-:W-:Y:S02]  /*5580*/  @P6 SHF.L.U32 R11, R99, 0x1f, RZ ;  /* 0x0000001f630b6819 */ /* 0x000fe400000006ff */
[----:B------:R-:W-:Y:S01]  /*5590*/  @P2 SEL R2, R9, R2, !P3 ;  /* 0x0000000209022207 */ /* 0x000fe20005800000 */
[----:B------:R-:W-:Y:S01]  /*55a0*/  IMAD.IADD R48, R44, 0x1, -R5 ;  /* 0x000000012c307824 */ /* 0x000fe200078e0a05 */
[----:B------:R-:W1:Y:S01]  /*55b0*/  @P6 SYNCS.PHASECHK.TRANS64.TRYWAIT P1, [R0+URZ+0x50], R11 ;  /* 0x0000500b000065a7 */ /* 0x000e6200080211ff */
[----:B------:R-:W-:Y:S02]  /*55c0*/  LOP3.LUT R3, R3, 0xffffff80, RZ, 0xc0, !PT ;  /* 0xffffff8003037812 */ /* 0x000fe400078ec0ff */
[----:B------:R-:W-:Y:S03]  /*55d0*/  LOP3.LUT R2, R2, 0x1, RZ, 0xc0, !PT ;  /* 0x0000000102027812 */ /* 0x000fe600078ec0ff */
[----:B------:R-:W-:Y:S01]  /*55e0*/  IMAD.IADD R3, R46, 0x1, R3 ;  /* 0x000000012e037824 */ /* 0x000fe200078e0203 */
[----:B------:R-:W-:Y:S03]  /*55f0*/  ISETP.NE.U32.AND P5, PT, R2, 0x1, PT ;  /* 0x000000010200780c */ /* 0x000fe60003fa5070 */
[----:B------:R-:W-:Y:S01]  /*5600*/  IMAD R48, R48, 0x100000, R3 ;  /* 0x0010000030307824 */ /* 0x000fe200078e0203 */
[----:B------:R-:W-:Y:S01]  /*5610*/  P2R R72, PR, RZ, 0x20 ;  /* 0x00000020ff487803 */ /* 0x000fe20000000000 */
[----:B------:R3:W4:Y:S01]  /*5620*/  SYNCS.PHASECHK.TRANS64.TRYWAIT P0, [R108+URZ+0xa0], R7 ;  /* 0x0000a0076c0075a7 */ /* 0x00072200080011ff */
[----:B-1----:R-:W-:Y:S01]  /*5630*/  @P6 SEL R55, RZ, 0x1, !P1 ;  /* 0x00000001ff376807 */ /* 0x002fe20004800000 */
[----:B---3--:R-:W-:Y:S06]  /*5640*/  @!P6 BRA `(.L_x_88) ;  /* 0x000000000080e947 */ /* 0x008fec0003800000 */
[----:B------:R-:W-:Y:S01]  /*5650*/  @P5 IMAD R4, R100, 0x1000, R95 ;  /* 0x0000100064045824 */ /* 0x000fe200078e025f */
[----:B------:R-:W-:Y:S01]  /*5660*/  ISETP.NE.AND P1, PT, R55, RZ, PT ;  /* 0x000000ff3700720c */ /* 0x000fe20003f25270 */
[----:B------:R-:W-:Y:S01]  /*5670*/  BSSY B0, `(.L_x_89) ;  /* 0x000000b000007945 */ /* 0x000fe20003800000 */
[----:B------:R-:W-:Y:S01]  /*5680*/  CS2R R58, SRZ ;  /* 0x00000000003a7805 */ /* 0x000fe2000001ff00 */
[----:B------:R-:W-:Y:S01]  /*5690*/  @P5 VIADD R2, R4, UR49 ;  /* 0x0000003104025c36 */ /* 0x000fe20008000000 */
[----:B------:R-:W-:Y:S02]  /*56a0*/  CS2R R56, SRZ ;  /* 0x0000000000387805 */ /* 0x000fe4000001ff00 */
[----:B------:R-:W-:Y:S02]  /*56b0*/  CS2R R62, SRZ ;  /* 0x00000000003e7805 */ /* 0x000fe4000001ff00 */
[----:B------:R-:W-:Y:S01]  /*56c0*/  CS2R R60, SRZ ;  /* 0x00000000003c7805 */ /* 0x000fe2000001ff00 */
[----:B------:R-:W-:Y:S04]  /*56d0*/  @P5 IMAD R2, R103, -0x10, R2 ;  /* 0xfffffff067025824 */ /* 0x000fe800078e0202 */
[----:B------:R-:W-:Y:S05]  /*56e0*/  @P1 BRA `(.L_x_90) ;  /* 0x00000000000c1947 */ /* 0x000fea0003800000 */
[----:B------:R-:W-:Y:S04]  /*56f0*/  SHF.L.U32 R3, R99, 0x1f, RZ ;  /* 0x0000001f63037819 */ /* 0x000fe800000006ff */
[----:B------:R-:W1:Y:S02]  /*5700*/  SYNCS.PHASECHK.TRANS64.TRYWAIT P1, [R0+URZ+0x50], R3 ;  /* 0x00005003000075a7 */ /* 0x000e6400080211ff */
[----:B-1----:R-:W-:Y:S05]  /*5710*/  @!P1 BRA `(.L_x_91) ;  /* 0x0000002400289947 */ /* 0x002fea0003800000 */
.L_x_90:
[----:B------:R-:W-:Y:S05]  /*5720*/  BSYNC B0 ;  /* 0x0000000000007941 */ /* 0x000fea0003800000 */
.L_x_89:
[----:B------:R-:W-:Y:S01]  /*5730*/  ISETP.NE.AND P1, PT, R72, RZ, PT ;  /* 0x000000ff4800720c */ /* 0x000fe20003f25270 */
[----:B-1----:R-:W-:Y:S02]  /*5740*/  VIADD R3, R0, 0x60 ;  /* 0x0000006000037836 */ /* 0x002fe40000000000 */
[----:B------:R-:W-:Y:S02]  /*5750*/  IMAD.U32 R0, RZ, RZ, UR37 ;  /* 0x00000025ff007e24 */ /* 0x000fe4000f8e00ff */
[----:B------:R-:W-:Y:S03]  /*5760*/  VIADD R100, R100, 0x1 ;  /* 0x0000000164647836 */ /* 0x000fe60000000000 */
[----:B------:R-:W-:Y:S05]  /*5770*/  PRMT R0, R0, 0x654, R3 ;  /* 0x0000065400007816 */ /* 0x000fea0000000003 */
[----:B------:R1:W3:Y:S04]  /*5780*/  @P1 LDS.128 R56, [R4+UR49+0x200] ;  /* 0x0002003104381984 */ /* 0x0002e80008000c00 */
[----:B------:R1:W1:Y:S01]  /*5790*/  @P1 LDS.128 R60, [R2+0x210] ;  /* 0x00021000023c1984 */ /* 0x0002620000000c00 */
[C---:B------:R-:W-:Y:S01]  /*57a0*/  ISETP.NE.AND P1, PT, R100.reuse, 0x2, PT ;  /* 0x000000026400780c */ /* 0x040fe20003f25270 */
[----:B------:R-:W-:Y:S01]  /*57b0*/  @!PT LDS RZ, [RZ] ;  /* 0x00000000fffff984 */ /* 0x000fe20000000800 */
[----:B------:R-:W-:Y:S01]  /*57c0*/  @!PT LDS RZ, [RZ] ;  /* 0x00000000fffff984 */ /* 0x000fe20000000800 */
[----:B------:R-:W-:Y:S01]  /*57d0*/  @!PT LDS RZ, [RZ] ;  /* 0x00000000fffff984 */ /* 0x000fe20000000800 */
[----:B------:R-:W-:Y:S01]  /*57e0*/  @!PT LDS RZ, [RZ] ;  /* 0x00000000fffff984 */ /* 0x000fe20000000800 */
[----:B------:R5:W-:Y:S06]  /*57f0*/  MEMBAR.ALL.CTA ;  /* 0x0000000000007992 */ /* 0x000bec0000008000 */
[----:B-----5:R-:W5:Y:S01]  /*5800*/  FENCE.VIEW.ASYNC.S ;  /* 0x00000000000073c6 */ /* 0x020f620000000000 */
[----:B------:R-:W-:Y:S01]  /*5810*/  SEL R100, R100, RZ, P1 ;  /* 0x000000ff64647207 */ /* 0x000fe20000800000 */
[----:B-----5:R5:W-:Y:S02]  /*5820*/  SYNCS.ARRIVE.TRANS64.RED.A1T0 RZ, [R0+URZ], RZ ;  /* 0x000000ff00ff79a7 */ /* 0x020be400081004ff */
[----:B-----5:R-:W-:Y:S04]  /*5830*/  SEL R0, RZ, 0x1, P1 ;  /* 0x00000001ff007807 */ /* 0x020fe80000800000 */
[----:B---3--:R-:W-:Y:S02]  /*5840*/  LOP3.LUT R99, R99, R0, RZ, 0x3c, !PT ;  /* 0x0000000063637212 */ /* 0x008fe400078e3cff */
.L_x_88:
[----:B------:R-:W-:Y:S05]  /*5850*/  BSYNC B1 ;  /* 0x0000000000017941 */ /* 0x000fea0003800000 */
.L_x_87:
[----:B------:R-:W-:Y:S04]  /*5860*/  SHF.R.U32.HI R3, RZ, 0x15, R48 ;  /* 0x00000015ff037819 */ /* 0x000fe80000011630 */
[----:B------:R-:W-:Y:S01]  /*5870*/  LOP3.LUT P1, RZ, R3, 0x3, R96, 0x48, !PT ;  /* 0x0000000303ff7812 */ /* 0x000fe20007824860 */
[----:B------:R-:W-:Y:S01]  /*5880*/  @!UPT UIADD3 URZ, UPT, UPT, URZ, URZ, URZ ;  /* 0x000000fffffff290 */ /* 0x000fe2000fffe0ff */
[----:B----4-:R-:W-:Y:S11]  /*5890*/  @P0 BRA `(.L_x_92) ;  /* 0x0000000000080947 */ /* 0x010ff60003800000 */
[----:B------:R-:W3:Y:S02]  /*58a0*/  SYNCS.PHASECHK.TRANS64.TRYWAIT P0, [R108+URZ+0xa0], R7 ;  /* 0x0000a0076c0075a7 */ /* 0x000ee400080011ff */
[----:B---3--:R-:W-:Y:S05]  /*58b0*/  @!P0 BRA `(.L_x_93) ;  /* 0x0000002000d48947 */ /* 0x008fea0003800000 */
.L_x_92:
[----:B------:R-:W-:Y:S05]  /*58c0*/  @!P1 BRA `(.L_x_94) ;  /* 0x0000000000409947 */ /* 0x000fea0003800000 */
[----:B------:R-:W4:Y:S01]  /*58d0*/  LDCU.64 UR8, c[0x4][0x70] ;  /* 0x01000e00ff0877ac */ /* 0x000f220008000a00 */
[----:B------:R-:W-:Y:S01]  /*58e0*/  MOV R3, 0x0 ;  /* 0x0000000000037802 */ /* 0x000fe20000000f00 */
[----:B------:R-:W-:Y:S02]  /*58f0*/  HFMA2 R12, -RZ, RZ, 0, 5.9604644775390625e-08 ;  /* 0x00000001ff0c7431 */ /* 0x000fe400000001ff */
[----:B------:R-:W-:Y:S02]  /*5900*/  IMAD.MOV.U32 R8, RZ, RZ, 0x192 ;  /* 0x00000192ff087424 */ /* 0x000fe400078e00ff */
[----:B------:R-:W-:Y:S01]  /*5910*/  IMAD.MOV.U32 R13, RZ, RZ, RZ ;  /* 0x000000ffff0d7224 */ /* 0x000fe200078e00ff */
[----:B------:R-:W3:Y:S01]  /*5920*/  LDCU.64 UR6, c[0x4][0x78] ;  /* 0x01000f00ff0677ac */ /* 0x000ee20008000a00 */
[----:B-1----:R-:W1:Y:S01]  /*5930*/  LDC.64 R2, c[0x4][R3] ;  /* 0x0100000003027b82 */ /* 0x002e620000000a00 */
[----:B------:R-:W5:Y:S01]  /*5940*/  LDCU.64 UR4, c[0x4][0x10] ;  /* 0x01000200ff0477ac */ /* 0x000f620008000a00 */
[----:B----4-:R-:W-:Y:S01]  /*5950*/  MOV R5, UR9 ;  /* 0x0000000900057c02 */ /* 0x010fe20008000f00 */
[----:B------:R-:W-:Y:S01]  /*5960*/  IMAD.U32 R4, RZ, RZ, UR8 ;  /* 0x00000008ff047e24 */ /* 0x000fe2000f8e00ff */
[----:B---3--:R-:W-:Y:S01]  /*5970*/  MOV R7, UR7 ;  /* 0x0000000700077c02 */ /* 0x008fe20008000f00 */
[----:B------:R-:W-:Y:S01]  /*5980*/  IMAD.U32 R6, RZ, RZ, UR6 ;  /* 0x00000006ff067e24 */ /* 0x000fe2000f8e00ff */
[----:B-----5:R-:W-:Y:S01]  /*5990*/  MOV R11, UR5 ;  /* 0x00000005000b7c02 */ /* 0x020fe20008000f00 */
[----:B------:R-:W-:Y:S02]  /*59a0*/  IMAD.U32 R10, RZ, RZ, UR4 ;  /* 0x00000004ff0a7e24 */ /* 0x000fe4000f8e00ff */
[----:B------:R-:W-:Y:S07]  /*59b0*/  LEPC R20, `(.L_x_94) ;  /* 0x000000001014794e */ /* 0x000fee0000000000 */
[----:B-12---:R-:W-:Y:S05]  /*59c0*/  CALL.ABS.NOINC R2 ;  /* 0x0000000002007343 */ /* 0x006fea0003c00000 */
.L_x_94:
[----:B------:R-:W-:Y:S05]  /*59d0*/  WARPSYNC.ALL ;  /* 0x0000000000007948 */ /* 0x000fea0003800000 */
[----:B------:R-:W-:Y:S01]  /*59e0*/  R2UR UR4, R48 ;  /* 0x00000000300472ca */ /* 0x000fe200000e0000 */
[----:B------:R-:W-:Y:S01]  /*59f0*/  BSSY.RECONVERGENT B0, `(.L_x_95) ;  /* 0x00000a0000007945 */ /* 0x000fe20003800200 */
[C---:B------:R-:W-:Y:S02]  /*5a00*/  SHF.L.U32 R51, R56.reuse, 0x10, RZ ;  /* 0x0000001038337819 */ /* 0x040fe400000006ff */
[C---:B------:R-:W-:Y:S02]  /*5a10*/  PRMT R49, R56.reuse, 0x8880, RZ ;  /* 0x0000888038317816 */ /* 0x040fe400000000ff */
[----:B------:R-:W-:Y:S02]  /*5a20*/  SHF.R.S32.HI R51, RZ, 0x18, R51 ;  /* 0x00000018ff337819 */ /* 0x000fe40000011433 */
[----:B------:R-:W-:Y:S02]  /*5a30*/  SHF.L.U32 R52, R56, 0x8, RZ ;  /* 0x0000000838347819 */ /* 0x000fe400000006ff */
[C---:B------:R-:W-:Y:S02]  /*5a40*/  PRMT R54, R58.reuse, 0x8880, RZ ;  /* 0x000088803a367816 */ /* 0x040fe400000000ff */
[----:B------:R-:W-:Y:S01]  /*5a50*/  SHF.L.U32 R53, R58, 0x8, RZ ;  /* 0x000000083a357819 */ /* 0x000fe200000006ff */
[----:B-1-3--:R-:W-:Y:S01]  /*5a60*/  LDTM.16dp32bit_t0_t15.x32 R4, tmem[UR4] ;  /* 0x00000004000479ee */ /* 0x00afe20008a80000 */
[----:B------:R-:W2:Y:S01]  /*5a70*/  LDTM.16dp32bit_t16_t31.x32 R4, tmem[UR4+0x20] ;  /* 0x00002004000479ee */ /* 0x000ea20008aa0000 */
[----:B------:R-:W-:Y:S02]  /*5a80*/  ISETP.NE.AND P6, PT, R64, RZ, PT ;  /* 0x000000ff4000720c */ /* 0x000fe40003fc5270 */
[----:B------:R-:W-:Y:S02]  /*5a90*/  IADD3 R74, PT, PT, R95, UR49, RZ ;  /* 0x000000315f4a7c10 */ /* 0x000fe4000fffe0ff */
[----:B------:R-:W-:Y:S02]  /*5aa0*/  SHF.L.U32 R73, R97, 0x4, RZ ;  /* 0x0000000461497819 */ /* 0x000fe400000006ff */
[----:B------:R-:W-:Y:S02]  /*5ab0*/  SHF.R.S32.HI R53, RZ, 0x18, R53 ;  /* 0x00000018ff357819 */ /* 0x000fe40000011435 */
[----:B------:R-:W-:Y:S02]  /*5ac0*/  IADD3 R112, PT, PT, R74, R73, RZ ;  /* 0x000000494a707210 */ /* 0x000fe40007ffe0ff */
[----:B------:R-:W-:Y:S01]  /*5ad0*/  ISETP.NE.AND P0, PT, R105, RZ, PT ;  /* 0x000000ff6900720c */ /* 0x000fe20003f05270 */
[C---:B--2---:R-:W-:Y:S02]  /*5ae0*/  IMAD R0, R47.reuse, R4, RZ ;  /* 0x000000042f007224 */ /* 0x044fe400078e02ff */
[----:B------:R-:W-:Y:S02]  /*5af0*/  IMAD R2, R47, R5, RZ ;  /* 0x000000052f027224 */ /* 0x000fe400078e02ff */
[----:B------:R-:W-:Y:S01]  /*5b00*/  IMAD R0, R49, R50, R0 ;  /* 0x0000003231007224 */ /* 0x000fe200078e0200 */
[----:B------:R-:W-:Y:S01]  /*5b10*/  SHF.R.S32.HI R49, RZ, 0x18, R52 ;  /* 0x00000018ff317819 */ /* 0x000fe20000011434 */
[----:B------:R-:W-:Y:S01]  /*5b20*/  IMAD R3, R47, R6, RZ ;  /* 0x000000062f037224 */ /* 0x000fe200078e02ff */
[----:B------:R-:W-:Y:S01]  /*5b30*/  SHF.L.U32 R52, R57, 0x10, RZ ;  /* 0x0000001039347819 */ /* 0x000fe200000006ff */
[-C--:B------:R-:W-:Y:S01]  /*5b40*/  IMAD R2, R51, R50.reuse, R2 ;  /* 0x0000003233027224 */ /* 0x080fe200078e0202 */
[----:B------:R-:W-:Y:S01]  /*5b50*/  SHF.R.S32.HI R51, RZ, 0x18, R56 ;  /* 0x00000018ff337819 */ /* 0x000fe20000011438 */
[----:B------:R-:W-:Y:S02]  /*5b60*/  IMAD R7, R47, R7, RZ ;  /* 0x000000072f077224 */ /* 0x000fe400078e02ff */
[-C--:B------:R-:W-:Y:S01]  /*5b70*/  IMAD R3, R49, R50.reuse, R3 ;  /* 0x0000003231037224 */ /* 0x080fe200078e0203 */
[----:B------:R-:W-:Y:S01]  /*5b80*/  PRMT R49, R57, 0x8880, RZ ;  /* 0x0000888039317816 */ /* 0x000fe200000000ff */
[----:B------:R-:W-:Y:S01]  /*5b90*/  IMAD R7, R51, R50, R7 ;  /* 0x0000003233077224 */ /* 0x000fe200078e0207 */
[----:B------:R-:W-:Y:S01]  /*5ba0*/  SHF.R.S32.HI R51, RZ, 0x18, R52 ;  /* 0x00000018ff337819 */ /* 0x000fe20000011434 */
[----:B------:R-:W-:Y:S02]  /*5bb0*/  IMAD R4, R47, R8, RZ ;  /* 0x000000082f047224 */ /* 0x000fe400078e02ff */
[----:B------:R-:W-:Y:S01]  /*5bc0*/  IMAD.SHL.U32 R52, R57, 0x100, RZ ;  /* 0x0000010039347824 */ /* 0x000fe200078e00ff */
[----:B------:R-:W-:Y:S01]  /*5bd0*/  I2IP.S8.S32.SAT R65, R7, R3, RZ ;  /* 0x0000000307417239 */ /* 0x000fe200000014ff */
[----:B------:R-:W-:Y:S02]  /*5be0*/  IMAD R5, R47, R9, RZ ;  /* 0x000000092f057224 */ /* 0x000fe400078e02ff */
[----:B------:R-:W-:Y:S01]  /*5bf0*/  IMAD R4, R49, R50, R4 ;  /* 0x0000003231047224 */ /* 0x000fe200078e0204 */
[----:B------:R-:W-:Y:S01]  /*5c00*/  SHF.R.S32.HI R49, RZ, 0x18, R52 ;  /* 0x00000018ff317819 */ /* 0x000fe20000011434 */
[----:B------:R-:W-:Y:S01]  /*5c10*/  IMAD R6, R47, R10, RZ ;  /* 0x0000000a2f067224 */ /* 0x000fe200078e02ff */
[----:B------:R-:W-:Y:S01]  /*5c20*/  I2IP.S8.S32.SAT R64, R2, R0, R65 ;  /* 0x0000000002407239 */ /* 0x000fe20000001441 */
[-C--:B------:R-:W-:Y:S01]  /*5c30*/  IMAD R5, R51, R50.reuse, R5 ;  /* 0x0000003233057224 */ /* 0x080fe200078e0205 */
[----:B------:R-:W-:Y:S01]  /*5c40*/  SHF.L.U32 R52, R58, 0x10, RZ ;  /* 0x000000103a347819 */ /* 0x000fe200000006ff */
[----:B------:R-:W-:Y:S01]  /*5c50*/  IMAD R11, R47, R11, RZ ;  /* 0x0000000b2f0b7224 */ /* 0x000fe200078e02ff */
[----:B------:R-:W-:Y:S01]  /*5c60*/  SHF.R.S32.HI R51, RZ, 0x18, R57 ;  /* 0x00000018ff337819 */ /* 0x000fe20000011439 */
[----:B------:R-:W-:Y:S01]  /*5c70*/  IMAD R6, R49, R50, R6 ;  /* 0x0000003231067224 */ /* 0x000fe200078e0206 */
[----:B------:R-:W-:Y:S01]  /*5c80*/  SHF.R.S32.HI R52, RZ, 0x18, R52 ;  /* 0x00000018ff347819 */ /* 0x000fe20000011434 */
[C---:B------:R-:W-:Y:S02]  /*5c90*/  IMAD R8, R47.reuse, R12, RZ ;  /* 0x0000000c2f087224 */ /* 0x040fe400078e02ff */
[----:B------:R-:W-:Y:S02]  /*5ca0*/  IMAD.MOV.U32 R49, RZ, RZ, R54 ;  /* 0x000000ffff317224 */ /* 0x000fe400078e0036 */
[----:B------:R-:W-:Y:S02]  /*5cb0*/  IMAD R9, R47, R13, RZ ;  /* 0x0000000d2f097224 */ /* 0x000fe400078e02ff */
[----:B------:R-:W-:Y:S01]  /*5cc0*/  IMAD R11, R51, R50, R11 ;  /* 0x00000032330b7224 */ /* 0x000fe200078e020b */
[----:B------:R-:W-:Y:S01]  /*5cd0*/  SHF.R.S32.HI R51, RZ, 0x18, R58 ;  /* 0x00000018ff337819 */ /* 0x000fe2000001143a */
[----:B------:R-:W-:Y:S02]  /*5ce0*/  IMAD R10, R47, R14, RZ ;  /* 0x0000000e2f0a7224 */ /* 0x000fe400078e02ff */
[----:B------:R-:W-:Y:S01]  /*5cf0*/  IMAD R8, R49, R50, R8 ;  /* 0x0000003231087224 */ /* 0x000fe200078e0208 */
[----:B------:R-:W-:Y:S01]  /*5d00*/  I2IP.S8.S32.SAT R65, R11, R6, RZ ;  /* 0x000000060b417239 */ /* 0x000fe200000014ff */
[----:B------:R-:W-:Y:S01]  /*5d10*/  IMAD R15, R47, R15, RZ ;  /* 0x0000000f2f0f7224 */ /* 0x000fe200078e02ff */
[----:B------:R-:W-:Y:S01]  /*5d20*/  PRMT R49, R59, 0x8880, RZ ;  /* 0x000088803b317816 */ /* 0x000fe200000000ff */
[----:B------:R-:W-:Y:S01]  /*5d30*/  IMAD R9, R52, R50, R9 ;  /* 0x0000003234097224 */ /* 0x000fe200078e0209 */
[----:B------:R-:W-:Y:S01]  /*5d40*/  I2IP.S8.S32.SAT R65, R5, R4, R65 ;  /* 0x0000000405417239 */ /* 0x000fe20000001441 */
[-C--:B------:R-:W-:Y:S01]  /*5d50*/  IMAD R10, R53, R50.reuse, R10 ;  /* 0x00000032350a7224 */ /* 0x080fe200078e020a */
[----:B------:R-:W-:Y:S01]  /*5d60*/  SHF.L.U32 R53, R59, 0x8, RZ ;  /* 0x000000083b357819 */ /* 0x000fe200000006ff */
[----:B------:R-:W-:Y:S01]  /*5d70*/  IMAD R15, R51, R50, R15 ;  /* 0x00000032330f7224 */ /* 0x000fe200078e020f */
[----:B------:R-:W-:Y:S01]  /*5d80*/  SHF.L.U32 R51, R59, 0x10, RZ ;  /* 0x000000103b337819 */ /* 0x000fe200000006ff */
[C---:B------:R-:W-:Y:S01]  /*5d90*/  IMAD R12, R47.reuse, R16, RZ ;  /* 0x000000102f0c7224 */ /* 0x040fe200078e02ff */
[----:B------:R-:W-:Y:S01]  /*5da0*/  SHF.R.S32.HI R53, RZ, 0x18, R53 ;  /* 0x00000018ff357819 */ /* 0x000fe20000011435 */
[C---:B------:R-:W-:Y:S01]  /*5db0*/  IMAD R13, R47.reuse, R17, RZ ;  /* 0x000000112f0d7224 */ /* 0x040fe200078e02ff */
[----:B------:R-:W-:Y:S01]  /*5dc0*/  SHF.R.S32.HI R51, RZ, 0x18, R51 ;  /* 0x00000018ff337819 */ /* 0x000fe20000011433 */
[----:B------:R-:W-:Y:S01]  /*5dd0*/  IMAD R14, R47, R18, RZ ;  /* 0x000000122f0e7224 */ /* 0x000fe200078e02ff */
[----:B------:R-:W-:Y:S01]  /*5de0*/  I2IP.S8.S32.SAT R66, R15, R10, RZ ;  /* 0x0000000a0f427239 */ /* 0x000fe200000014ff */
[----:B------:R-:W-:Y:S01]  /*5df0*/  IMAD R12, R49, R50, R12 ;  /* 0x00000032310c7224 */ /* 0x000fe200078e020c */
[----:B------:R-:W-:Y:S01]  /*5e00*/  SHF.R.S32.HI R49, RZ, 0x18, R59 ;  /* 0x00000018ff317819 */ /* 0x000fe2000001143b */
[----:B------:R-:W-:Y:S01]  /*5e10*/  IMAD R19, R47, R19, RZ ;  /* 0x000000132f137224 */ /* 0x000fe200078e02ff */
[----:B------:R-:W-:Y:S01]  /*5e20*/  I2IP.S8.S32.SAT R66, R9, R8, R66 ;  /* 0x0000000809427239 */ /* 0x000fe20000001442 */
[-C--:B------:R-:W-:Y:S01]  /*5e30*/  IMAD R13, R51, R50.reuse, R13 ;  /* 0x00000032330d7224 */ /* 0x080fe200078e020d */
[C---:B------:R-:W-:Y:S01]  /*5e40*/  PRMT R51, R60.reuse, 0x8880, RZ ;  /* 0x000088803c337816 */ /* 0x040fe200000000ff */
[-C--:B------:R-:W-:Y:S01]  /*5e50*/  IMAD R14, R53, R50.reuse, R14 ;  /* 0x00000032350e7224 */ /* 0x080fe200078e020e */
[----:B------:R-:W-:Y:S01]  /*5e60*/  PRMT R53, R61, 0x8880, RZ ;  /* 0x000088803d357816 */ /* 0x000fe200000000ff */
[----:B------:R-:W-:Y:S01]  /*5e70*/  IMAD R19, R49, R50, R19 ;  /* 0x0000003231137224 */ /* 0x000fe200078e0213 */
[----:B------:R-:W-:Y:S01]  /*5e80*/  MOV R49, R51 ;  /* 0x0000003300317202 */ /* 0x000fe20000000f00 */
[----:B------:R-:W-:Y:S02]  /*5e90*/  IMAD R16, R47, R20, RZ ;  /* 0x000000142f107224 */ /* 0x000fe400078e02ff */
[C---:B------:R-:W-:Y:S01]  /*5ea0*/  IMAD.U32 R52, R60.reuse, 0x10000, RZ ;  /* 0x000100003c347824 */ /* 0x040fe200078e00ff */
[----:B------:R-:W-:Y:S01]  /*5eb0*/  I2IP.S8.S32.SAT R67, R19, R14, RZ ;  /* 0x0000000e13437239 */ /* 0x000fe200000014ff */
[----:B------:R-:W-:Y:S01]  /*5ec0*/  IMAD R16, R49, R50, R16 ;  /* 0x0000003231107224 */ /* 0x000fe200078e0210 */
[----:B------:R-:W-:Y:S01]  /*5ed0*/  SHF.L.U32 R49, R60, 0x8, RZ ;  /* 0x000000083c317819 */ /* 0x000fe200000006ff */
[C---:B------:R-:W-:Y:S01]  /*5ee0*/  IMAD R17, R47.reuse, R21, RZ ;  /* 0x000000152f117224 */ /* 0x040fe200078e02ff */
[----:B------:R-:W-:Y:S01]  /*5ef0*/  SHF.R.S32.HI R51, RZ, 0x18, R52 ;  /* 0x00000018ff337819 */ /* 0x000fe20000011434 */
[C---:B------:R-:W-:Y:S01]  /*5f00*/  IMAD R18, R47.reuse, R22, RZ ;  /* 0x000000162f127224 */ /* 0x040fe200078e02ff */
[----:B------:R-:W-:Y:S01]  /*5f10*/  SHF.R.S32.HI R49, RZ, 0x18, R49 ;  /* 0x00000018ff317819 */ /* 0x000fe20000011431 */
[----:B------:R-:W-:Y:S01]  /*5f20*/  IMAD R23, R47, R23, RZ ;  /* 0x000000172f177224 */ /* 0x000fe200078e02ff */
[----:B------:R-:W-:Y:S01]  /*5f30*/  I2IP.S8.S32.SAT R67, R13, R12, R67 ;  /* 0x0000000c0d437239 */ /* 0x000fe20000001443 */
[----:B------:R-:W-:Y:S01]  /*5f40*/  IMAD R17, R51, R50, R17 ;  /* 0x0000003233117224 */ /* 0x000fe200078e0211 */
[C---:B------:R-:W-:Y:S01]  /*5f50*/  SHF.L.U32 R52, R61.reuse, 0x10, RZ ;  /* 0x000000103d347819 */ /* 0x040fe200000006ff */
[----:B------:R-:W-:Y:S01]  /*5f60*/  IMAD.SHL.U32 R54, R61, 0x100, RZ ;  /* 0x000001003d367824 */ /* 0x000fe200078e00ff */
[----:B------:R-:W-:Y:S01]  /*5f70*/  SHF.R.S32.HI R51, RZ, 0x18, R60 ;  /* 0x00000018ff337819 */ /* 0x000fe2000001143c */
[----:B------:R-:W-:Y:S01]  /*5f80*/  IMAD R20, R47, R24, RZ ;  /* 0x000000182f147224 */ /* 0x000fe200078e02ff */
[----:B------:R1:W-:Y:S01]  /*5f90*/  STS.128 [R95+UR49+0x2200], R64 ;  /* 0x002200405f007988 */ /* 0x0003e20008000c31 */
[-C--:B------:R-:W-:Y:S01]  /*5fa0*/  IMAD R18, R49, R50.reuse, R18 ;  /* 0x0000003231127224 */ /* 0x080fe200078e0212 */
[----:B------:R-:W-:Y:S01]  /*5fb0*/  SHF.R.S32.HI R52, RZ, 0x18, R52 ;  /* 0x00000018ff347819 */ /* 0x000fe20000011434 */
[----:B------:R-:W-:Y:S01]  /*5fc0*/  IMAD R21, R47, R25, RZ ;  /* 0x000000192f157224 */ /* 0x000fe200078e02ff */
[----:B------:R-:W-:Y:S01]  /*5fd0*/  SHF.R.S32.HI R49, RZ, 0x18, R54 ;  /* 0x00000018ff317819 */ /* 0x000fe20000011436 */
[----:B------:R-:W-:Y:S01]  /*5fe0*/  IMAD R23, R51, R50, R23 ;  /* 0x0000003233177224 */ /* 0x000fe200078e0217 */
[----:B------:R-:W-:Y:S01]  /*5ff0*/  SHF.R.S32.HI R51, RZ, 0x18, R61 ;  /* 0x00000018ff337819 */ /* 0x000fe2000001143d */
[----:B------:R-:W-:Y:S01]  /*6000*/  IMAD R22, R47, R26, RZ ;  /* 0x0000001a2f167224 */ /* 0x000fe200078e02ff */
[----:B------:R-:W-:Y:S01]  /*6010*/  SHF.R.S32.HI R54, RZ, 0x18, R63 ;  /* 0x00000018ff367819 */ /* 0x000fe2000001143f */
[----:B------:R-:W-:Y:S01]  /*6020*/  IMAD R20, R53, R50, R20 ;  /* 0x0000003235147224 */ /* 0x000fe200078e0214 */
[----:B------:R-:W-:Y:S01]  /*6030*/  I2IP.S8.S32.SAT R68, R23, R18, RZ ;  /* 0x0000001217447239 */ /* 0x000fe200000014ff */
[----:B------:R-:W-:Y:S01]  /*6040*/  IMAD R27, R47, R27, RZ ;  /* 0x0000001b2f1b7224 */ /* 0x000fe200078e02ff */
[----:B------:R-:W-:Y:S01]  /*6050*/  SHF.L.U32 R53, R62, 0x8, RZ ;  /* 0x000000083e357819 */ /* 0x000fe200000006ff */
[-C--:B------:R-:W-:Y:S01]  /*6060*/  IMAD R21, R52, R50.reuse, R21 ;  /* 0x0000003234157224 */ /* 0x080fe200078e0215 */
[C---:B------:R-:W-:Y:S01]  /*6070*/  SHF.L.U32 R52, R62.reuse, 0x10, RZ ;  /* 0x000000103e347819 */ /* 0x040fe200000006ff */
[----:B------:R-:W-:Y:S01]  /*6080*/  IMAD R22, R49, R50, R22 ;  /* 0x0000003231167224 */ /* 0x000fe200078e0216 */
[----:B------:R-:W-:Y:S01]  /*6090*/  PRMT R49, R62, 0x8880, RZ ;  /* 0x000088803e317816 */ /* 0x000fe200000000ff */
[----:B------:R-:W-:Y:S01]  /*60a0*/  IMAD R24, R47, R28, RZ ;  /* 0x0000001c2f187224 */ /* 0x000fe200078e02ff */
[----:B------:R-:W-:Y:S01]  /*60b0*/  I2IP.S8.S32.SAT R68, R17, R16, R68 ;  /* 0x0000001011447239 */ /* 0x000fe20000001444 */
[----:B------:R-:W-:Y:S01]  /*60c0*/  IMAD R27, R51, R50, R27 ;  /* 0x00000032331b7224 */ /* 0x000fe200078e021b */
[----:B------:R-:W-:Y:S01]  /*60d0*/  SHF.R.S32.HI R51, RZ, 0x18, R52 ;  /* 0x00000018ff337819 */ /* 0x000fe20000011434 */
[C---:B------:R-:W-:Y:S01]  /*60e0*/  IMAD R25, R47.reuse, R29, RZ ;  /* 0x0000001d2f197224 */ /* 0x040fe200078e02ff */
[----:B------:R-:W-:Y:S01]  /*60f0*/  SHF.R.S32.HI R53, RZ, 0x18, R53 ;  /* 0x00000018ff357819 */ /* 0x000fe20000011435 */
[----:B------:R-:W-:Y:S01]  /*6100*/  IMAD R26, R47, R30, RZ ;  /* 0x0000001e2f1a7224 */ /* 0x000fe200078e02ff */
[----:B------:R-:W-:Y:S01]  /*6110*/  I2IP.S8.S32.SAT R69, R27, R22, RZ ;  /* 0x000000161b457239 */ /* 0x000fe200000014ff */
[-C--:B------:R-:W-:Y:S01]  /*6120*/  IMAD R24, R49, R50.reuse, R24 ;  /* 0x0000003231187224 */ /* 0x080fe200078e0218 */
[----:B------:R-:W-:Y:S01]  /*6130*/  SHF.L.U32 R52, R63, 0x10, RZ ;  /* 0x000000103f347819 */ /* 0x000fe200000006ff */
[----:B------:R-:W-:Y:S01]  /*6140*/  IMAD R25, R51, R50, R25 ;  /* 0x0000003233197224 */ /* 0x000fe200078e0219 */
[----:B------:R-:W-:Y:S01]  /*6150*/  I2IP.S8.S32.SAT R69, R21, R20, R69 ;  /* 0x0000001415457239 */ /* 0x000fe20000001445 */
[----:B------:R-:W-:Y:S01]  /*6160*/  IMAD R26, R53, R50, R26 ;  /* 0x00000032351a7224 */ /* 0x000fe200078e021a */
[----:B------:R-:W-:Y:S01]  /*6170*/  SHF.R.S32.HI R49, RZ, 0x18, R62 ;  /* 0x00000018ff317819 */ /* 0x000fe2000001143e */
[----:B------:R-:W-:Y:S01]  /*6180*/  IMAD R31, R47, R31, RZ ;  /* 0x0000001f2f1f7224 */ /* 0x000fe200078e02ff */
[C---:B------:R-:W-:Y:S01]  /*6190*/  PRMT R51, R63.reuse, 0x8880, RZ ;  /* 0x000088803f337816 */ /* 0x040fe200000000ff */
[----:B------:R-:W-:Y:S01]  /*61a0*/  IMAD.SHL.U32 R53, R63, 0x100, RZ ;  /* 0x000001003f357824 */ /* 0x000fe200078e00ff */
[----:B------:R-:W-:Y:S01]  /*61b0*/  SHF.R.S32.HI R52, RZ, 0x18, R52 ;  /* 0x00000018ff347819 */ /* 0x000fe20000011434 */
[C---:B------:R-:W-:Y:S02]  /*61c0*/  IMAD R28, R47.reuse, R32, RZ ;  /* 0x000000202f1c7224 */ /* 0x040fe400078e02ff */
[----:B------:R-:W-:Y:S01]  /*61d0*/  IMAD R29, R47, R33, RZ ;  /* 0x000000212f1d7224 */ /* 0x000fe200078e02ff */
[----:B------:R-:W-:Y:S01]  /*61e0*/  SHF.R.S32.HI R53, RZ, 0x18, R53 ;  /* 0x00000018ff357819 */ /* 0x000fe20000011435 */
[-C--:B------:R-:W-:Y:S02]  /*61f0*/  IMAD R31, R49, R50.reuse, R31 ;  /* 0x00000032311f7224 */ /* 0x080fe400078e021f */
[----:B------:R-:W-:Y:S02]  /*6200*/  IMAD R28, R51, R50, R28 ;  /* 0x00000032331c7224 */ /* 0x000fe400078e021c */
[----:B------:R-:W-:Y:S01]  /*6210*/  IMAD R30, R47, R34, RZ ;  /* 0x000000222f1e7224 */ /* 0x000fe200078e02ff */
[----:B------:R-:W-:Y:S01]  /*6220*/  I2IP.S8.S32.SAT R75, R31, R26, RZ ;  /* 0x0000001a1f4b7239 */ /* 0x000fe200000014ff */
[----:B------:R-:W-:Y:S02]  /*6230*/  IMAD R29, R52, R50, R29 ;  /* 0x00000032341d7224 */ /* 0x000fe400078e021d */
[----:B------:R-:W-:Y:S01]  /*6240*/  IMAD R35, R47, R35, RZ ;  /* 0x000000232f237224 */ /* 0x000fe200078e02ff */
[----:B------:R-:W-:Y:S01]  /*6250*/  I2IP.S8.S32.SAT R70, R25, R24, R75 ;  /* 0x0000001819467239 */ /* 0x000fe2000000144b */
[-C--:B------:R-:W-:Y:S01]  /*6260*/  IMAD R30, R53, R50.reuse, R30 ;  /* 0x00000032351e7224 */ /* 0x080fe200078e021e */
[----:B------:R-:W-:Y:S01]  /*6270*/  LEA R75, R100, UR49, 0x3 ;  /* 0x00000031644b7c11 */ /* 0x000fe2000f8e18ff */
[----:B------:R-:W-:Y:S05]  /*6280*/  IMAD R35, R54, R50, R35 ;  /* 0x0000003236237224 */ /* 0x000fea00078e0223 */
[----:B------:R-:W-:Y:S04]  /*6290*/  I2IP.S8.S32.SAT R76, R35, R30, RZ ;  /* 0x0000001e234c7239 */ /* 0x000fe800000014ff */
[----:B------:R-:W-:Y:S02]  /*62a0*/  I2IP.S8.S32.SAT R71, R29, R28, R76 ;  /* 0x0000001c1d477239 */ /* 0x000fe4000000144c */
[----:B------:R-:W-:Y:S03]  /*62b0*/  @P6 SHF.L.U32 R76, R99, 0x1f, RZ ;  /* 0x0000001f634c6819 */ /* 0x000fe600000006ff */
[----:B------:R1:W-:Y:S01]  /*62c0*/  STS.128 [R112+0x2210], R68 ;  /* 0x0022104470007388 */ /* 0x0003e20000000c00 */
[----:B------:R-:W-:Y:S01]  /*62d0*/  @!PT LDS RZ, [RZ] ;  /* 0x00000000fffff984 */ /* 0x000fe20000000800 */
[----:B------:R-:W-:Y:S01]  /*62e0*/  @!PT LDS RZ, [RZ] ;  /* 0x00000000fffff984 */ /* 0x000fe20000000800 */
[----:B------:R-:W-:Y:S01]  /*62f0*/  @!PT LDS RZ, [RZ] ;  /* 0x00000000fffff984 */ /* 0x000fe20000000800 */
[----:B------:R-:W-:Y:S01]  /*6300*/  @!PT LDS RZ, [RZ] ;  /* 0x00000000fffff984 */ /* 0x000fe20000000800 */
[----:B------:R2:W-:Y:S07]  /*6310*/  MEMBAR.ALL.CTA ;  /* 0x0000000000007992 */ /* 0x0005ee0000008000 */
[----:B--2---:R-:W2:Y:S02]  /*6320*/  FENCE.VIEW.ASYNC.S ;  /* 0x00000000000073c6 */ /* 0x004ea40000000000 */
[----:B--2---:R-:W-:Y:S06]  /*6330*/  BAR.SYNC.DEFER_BLOCKING 0x1, 0x80 ;  /* 0x0042000000007b1d */ /* 0x004fec0000010000 */
[----:B------:R-:W-:Y:S05]  /*6340*/  @P0 BRA `(.L_x_96) ;  /* 0x0000000000280947 */ /* 0x000fea0003800000 */
[----:B------:R-:W-:Y:S02]  /*6350*/  UIADD3 UR4, UPT, UPT, UR49, 0x2200, URZ ;  /* 0x0000220031047890 */ /* 0x000fe4000fffe0ff */
[----:B------:R-:W-:Y:S01]  /*6360*/  UIADD3 UR6, UP0, UPT, UR52, 0x680, URZ ;  /* 0x0000068034067890 */ /* 0x000fe2000ff1e0ff */
[----:B------:R-:W-:Y:S03]  /*6370*/  UMOV UR43, UR36 ;  /* 0x00000024002b7c82 */ /* 0x000fe60008000000 */
[----:B------:R-:W-:Y:S01]  /*6380*/  MOV R104, UR4 ;  /* 0x0000000400687c02 */ /* 0x000fe20008000f00 */
[----:B------:R-:W-:Y:S03]  /*6390*/  UIADD3.X UR7, UPT, UPT, URZ, UR53, URZ, UP0, !UPT ;  /* 0x00000035ff077290 */ /* 0x000fe600087fe4ff */
[----:B------:R-:W-:Y:S11]  /*63a0*/  R2UR UR40, R104 ;  /* 0x00000000682872ca */ /* 0x000ff600000e0000 */
[----:B------:R-:W-:Y:S02]  /*63b0*/  @!UPT UIADD3 URZ, UPT, UPT, URZ, URZ, URZ ;  /* 0x000000fffffff290 */ /* 0x000fe4000fffe0ff */
[----:B------:R2:W-:Y:S01]  /*63c0*/  UTMASTG.3D [UR40], [UR6] ;  /* 0x00000028060073b5 */ /* 0x0005e20008010000 */
[----:B------:R0:W-:Y:S01]  /*63d0*/  UTMACMDFLUSH ;  /* 0x00000000000079b7 */ /* 0x0001e20000000000 */
[----:B--2---:R-:W-:Y:S04]  /*63e0*/  DEPBAR.LE SB0, 0x1 ;  /* 0x000080400000791a */ /* 0x004fe80000000000 */
.L_x_96:
[----:B------:R-:W-:Y:S05]  /*63f0*/  BSYNC.RECONVERGENT B0 ;  /* 0x0000000000007941 */ /* 0x000fea0003800200 */
.L_x_95:
[----:B------:R-:W-:Y:S06]  /*6400*/  BAR.SYNC.DEFER_BLOCKING 0x1, 0x80 ;  /* 0x0042000000007b1d */ /* 0x000fec0000010000 */
[----:B------:R-:W2:Y:S01]  /*6410*/  @P6 SYNCS.PHASECHK.TRANS64.TRYWAIT P0, [R75+URZ+0x50], R76 ;  /* 0x0000504c4b0065a7 */ /* 0x000ea200080011ff */
[----:B------:R-:W-:Y:S01]  /*6420*/  BSSY B1, `(.L_x_97) ;  /* 0x000001f000017945 */ /* 0x000fe20003800000 */
[----:B--2---:R-:W-:Y:S03]  /*6430*/  @P6 SEL R55, RZ, 0x1, !P0 ;  /* 0x00000001ff376807 */ /* 0x004fe60004000000 */
[----:B------:R-:W-:Y:S05]  /*6440*/  @!P6 BRA `(.L_x_98) ;  /* 0x000000000070e947 */ /* 0x000fea0003800000 */
[----:B------:R-:W-:Y:S01]  /*6450*/  ISETP.NE.AND P1, PT, R72, RZ, PT ;  /* 0x000000ff4800720c */ /* 0x000fe20003f25270 */
[----:B------:R-:W-:Y:S01]  /*6460*/  BSSY B0, `(.L_x_99) ;  /* 0x0000008000007945 */ /* 0x000fe20003800000 */
[----:B------:R-:W-:Y:S11]  /*6470*/  ISETP.NE.AND P0, PT, R55, RZ, PT ;  /* 0x000000ff3700720c */ /* 0x000ff60003f05270 */
[----:B------:R-:W-:Y:S04]  /*6480*/  @P1 IMAD R74, R100, 0x1000, R74 ;  /* 0x00001000644a1824 */ /* 0x000fe800078e024a */
[----:B------:R-:W-:Y:S01]  /*6490*/  @P1 IMAD.IADD R73, R73, 0x1, R74 ;  /* 0x0000000149491824 */ /* 0x000fe200078e024a */
[----:B------:R-:W-:Y:S06]  /*64a0*/  @P0 BRA `(.L_x_100) ;  /* 0x00000000000c0947 */ /* 0x000fec0003800000 */
[----:B------:R-:W-:Y:S04]  /*64b0*/  SHF.L.U32 R0, R99, 0x1f, RZ ;  /* 0x0000001f63007819 */ /* 0x000fe800000006ff */
[----:B------:R-:W2:Y:S02]  /*64c0*/  SYNCS.PHASECHK.TRANS64.TRYWAIT P0, [R75+URZ+0x50], R0 ;  /* 0x000050004b0075a7 */ /* 0x000ea400080011ff */
[----:B--2---:R-:W-:Y:S05]  /*64d0*/  @!P0 BRA `(.L_x_101) ;  /* 0x0000001400e08947 */ /* 0x004fea0003800000 */
.L_x_100:
[----:B------:R-:W-:Y:S05]  /*64e0*/  BSYNC B0 ;  /* 0x0000000000007941 */ /* 0x000fea0003800000 */
.L_x_99:
[----:B------:R-:W-:Y:S01]  /*64f0*/  ISETP.NE.AND P0, PT, R72, RZ, PT ;  /* 0x000000ff4800720c */ /* 0x000fe20003f05270 */
[----:B--2---:R-:W-:Y:S02]  /*6500*/  VIADD R75, R75, 0x60 ;  /* 0x000000604b4b7836 */ /* 0x004fe40000000000 */
[----:B------:R-:W-:Y:S02]  /*6510*/  IMAD.U32 R0, RZ, RZ, UR37 ;  /* 0x00000025ff007e24 */ /* 0x000fe4000f8e00ff */
[----:B------:R-:W-:Y:S03]  /*6520*/  VIADD R100, R100, 0x1 ;  /* 0x0000000164647836 */ /* 0x000fe60000000000 */
[----:B------:R-:W-:Y:S05]  /*6530*/  PRMT R0, R0, 0x654, R75 ;  /* 0x0000065400007816 */ /* 0x000fea000000004b */
[----:B------:R2:W3:Y:S04]  /*6540*/  @P0 LDS.128 R56, [R74+0x200] ;  /* 0x000200004a380984 */ /* 0x0004e80000000c00 */
[----:B------:R2:W4:Y:S01]  /*6550*/  @P0 LDS.128 R60, [R73+0x210] ;  /* 0x00021000493c0984 */ /* 0x0005220000000c00 */
        /* <DEDUP_REMOVED lines=10> */
[----:B--23--:R-:W-:Y:S02]  /*6600*/  LOP3.LUT R99, R99, R0, RZ, 0x3c, !PT ;  /* 0x0000000063637212 */ /* 0x00cfe400078e3cff */
.L_x_98:
[----:B------:R-:W-:Y:S05]  /*6610*/  BSYNC B1 ;  /* 0x0000000000017941 */ /* 0x000fea0003800000 */
.L_x_97:
[----:B------:R-:W-:Y:S05]  /*6620*/  VIADD R3, R48, 0x40 ;  /* 0x0000004030037836 */ /* 0x000fea0000000000 */
[----:B------:R-:W-:Y:S04]  /*6630*/  SHF.R.U32.HI R3, RZ, 0x15, R3 ;  /* 0x00000015ff037819 */ /* 0x000fe80000011603 */
[----:B------:R-:W-:Y:S11]  /*6640*/  LOP3.LUT P0, RZ, R3, 0x3, R96, 0x48, !PT ;  /* 0x0000000303ff7812 */ /* 0x000ff60007804860 */
[----:B------:R-:W-:Y:S02]  /*6650*/  @!UPT UIADD3 URZ, UPT, UPT, URZ, URZ, URZ ;  /* 0x000000fffffff290 */ /* 0x000fe4000fffe0ff */
[----:B------:R-:W-:Y:S05]  /*6660*/  @!P0 BRA `(.L_x_102) ;  /* 0x0000000000408947 */ /* 0x000fea0003800000 */
[----:B------:R-:W2:Y:S01]  /*6670*/  LDCU.64 UR8, c[0x4][0x70] ;  /* 0x01000e00ff0877ac */ /* 0x000ea20008000a00 */
[----:B------:R-:W-:Y:S01]  /*6680*/  MOV R3, 0x0 ;  /* 0x0000000000037802 */ /* 0x000fe20000000f00 */
[----:B------:R-:W-:Y:S02]  /*6690*/  HFMA2 R12, -RZ, RZ, 0, 5.9604644775390625e-08 ;  /* 0x00000001ff0c7431 */ /* 0x000fe400000001ff */
[----:B------:R-:W-:Y:S02]  /*66a0*/  IMAD.MOV.U32 R8, RZ, RZ, 0x192 ;  /* 0x00000192ff087424 */ /* 0x000fe400078e00ff */
[----:B------:R-:W-:Y:S01]  /*66b0*/  IMAD.MOV.U32 R13, RZ, RZ, RZ ;  /* 0x000000ffff0d7224 */ /* 0x000fe200078e00ff */
[----:B------:R-:W3:Y:S01]  /*66c0*/  LDCU.64 UR6, c[0x4][0x78] ;  /* 0x01000f00ff0677ac */ /* 0x000ee20008000a00 */
[----:B------:R-:W1:Y:S01]  /*66d0*/  LDC.64 R2, c[0x4][R3] ;  /* 0x0100000003027b82 */ /* 0x000e620000000a00 */
[----:B------:R-:W5:Y:S01]  /*66e0*/  LDCU.64 UR4, c[0x4][0x10] ;  /* 0x01000200ff0477ac */ /* 0x000f620008000a00 */
[----:B--2---:R-:W-:Y:S01]  /*66f0*/  MOV R5, UR9 ;  /* 0x0000000900057c02 */ /* 0x004fe20008000f00 */
[----:B------:R-:W-:Y:S01]  /*6700*/  IMAD.U32 R4, RZ, RZ, UR8 ;  /* 0x00000008ff047e24 */ /* 0x000fe2000f8e00ff */
[----:B---3--:R-:W-:Y:S01]  /*6710*/  MOV R7, UR7 ;  /* 0x0000000700077c02 */ /* 0x008fe20008000f00 */
[----:B------:R-:W-:Y:S01]  /*6720*/  IMAD.U32 R6, RZ, RZ, UR6 ;  /* 0x00000006ff067e24 */ /* 0x000fe2000f8e00ff */
[----:B-----5:R-:W-:Y:S01]  /*6730*/  MOV R11, UR5 ;  /* 0x00000005000b7c02 */ /* 0x020fe20008000f00 */
[----:B------:R-:W-:Y:S02]  /*6740*/  IMAD.U32 R10, RZ, RZ, UR4 ;  /* 0x00000004ff0a7e24 */ /* 0x000fe4000f8e00ff */
[----:B------:R-:W-:Y:S07]  /*6750*/  LEPC R20, `(.L_x_102) ;  /* 0x000000001014794e */ /* 0x000fee0000000000 */
[----:B-1--4-:R-:W-:Y:S05]  /*6760*/  CALL.ABS.NOINC R2 ;  /* 0x0000000002007343 */ /* 0x012fea0003c00000 */
.L_x_102:
[----:B------:R-:W-:Y:S01]  /*6770*/  ISETP.NE.AND P0, PT, R105, RZ, PT ;  /* 0x000000ff6900720c */ /* 0x000fe20003f05270 */
[----:B------:R-:W-:Y:S05]  /*6780*/  WARPSYNC.ALL ;  /* 0x0000000000007948 */ /* 0x000fea0003800000 */
[----:B------:R-:W-:Y:S01]  /*6790*/  IMAD.SHL.U32 R80, R57, 0x100, RZ ;  /* 0x0000010039507824 */ /* 0x000fe200078e00ff */
[----:B------:R-:W-:Y:S01]  /*67a0*/  R2UR UR4, R48 ;  /* 0x00000000300472ca */ /* 0x000fe200000e0000 */
[----:B------:R-:W-:Y:S01]  /*67b0*/  IMAD.SHL.U32 R74, R59, 0x100, RZ ;  /* 0x000001003b4a7824 */ /* 0x000fe200078e00ff */
[C---:B------:R-:W-:Y:S01]  /*67c0*/  SHF.L.U32 R51, R56.reuse, 0x10, RZ ;  /* 0x0000001038337819 */ /* 0x040fe200000006ff */
[----:B-1--4-:R-:W-:Y:S01]  /*67d0*/  IMAD.SHL.U32 R68, R61, 0x100, RZ ;  /* 0x000001003d447824 */ /* 0x012fe200078e00ff */
[C---:B------:R-:W-:Y:S01]  /*67e0*/  PRMT R49, R56.reuse, 0x8880, RZ ;  /* 0x0000888038317816 */ /* 0x040fe200000000ff */
[----:B------:R-:W-:Y:S01]  /*67f0*/  BSSY.RECONVERGENT B0, `(.L_x_103) ;  /* 0x000009e000007945 */ /* 0x000fe20003800200 */
[----:B------:R-:W-:Y:S02]  /*6800*/  SHF.L.U32 R53, R56, 0x8, RZ ;  /* 0x0000000838357819 */ /* 0x000fe400000006ff */
[----:B------:R-:W-:Y:S02]  /*6810*/  SHF.R.S32.HI R51, RZ, 0x18, R51 ;  /* 0x00000018ff337819 */ /* 0x000fe40000011433 */
[C---:B------:R-:W-:Y:S02]  /*6820*/  PRMT R82, R57.reuse, 0x8880, RZ ;  /* 0x0000888039527816 */ /* 0x040fe400000000ff */
[----:B------:R-:W-:Y:S01]  /*6830*/  SHF.R.S32.HI R53, RZ, 0x18, R53 ;  /* 0x00000018ff357819 */ /* 0x000fe20000011435 */
[----:B------:R-:W-:Y:S01]  /*6840*/  LDTM.16dp32bit_t0_t15.x32 R4, tmem[UR4+0x40] ;  /* 0x00004004000479ee */ /* 0x000fe20008a80000 */
[----:B------:R-:W1:Y:S01]  /*6850*/  LDTM.16dp32bit_t16_t31.x32 R4, tmem[UR4+0x60] ;  /* 0x00006004000479ee */ /* 0x000e620008aa0000 */
[----:B------:R-:W-:Y:S01]  /*6860*/  NOP ;  /* 0x0000000000007918 */ /* 0x000fe20000000000 */
[----:B------:R-:W-:Y:S02]  /*6870*/  R2UR UR5, R108 ;  /* 0x000000006c0572ca */ /* 0x000fe400000e0000 */
[----:B------:R-:W-:Y:S02]  /*6880*/  SHF.R.S32.HI R52, RZ, 0x18, R56 ;  /* 0x00000018ff347819 */ /* 0x000fe40000011438 */
[----:B------:R-:W-:Y:S02]  /*6890*/  SHF.L.U32 R81, R57, 0x10, RZ ;  /* 0x0000001039517819 */ /* 0x000fe400000006ff */
[C---:B------:R-:W-:Y:S02]  /*68a0*/  PRMT R79, R58.reuse, 0x8880, RZ ;  /* 0x000088803a4f7816 */ /* 0x040fe400000000ff */
[----:B------:R-:W-:Y:S02]  /*68b0*/  SHF.R.S32.HI R54, RZ, 0x18, R57 ;  /* 0x00000018ff367819 */ /* 0x000fe40000011439 */
[----:B------:R-:W-:Y:S02]  /*68c0*/  SHF.L.U32 R78, R58, 0x10, RZ ;  /* 0x000000103a4e7819 */ /* 0x000fe400000006ff */
[C---:B------:R-:W-:Y:S01]  /*68d0*/  PRMT R76, R59.reuse, 0x8880, RZ ;  /* 0x000088803b4c7816 */ /* 0x040fe200000000ff */
[----:B------:R-:W-:Y:S01]  /*68e0*/  UIADD3 UR5, UPT, UPT, UR5, 0xc0, URZ ;  /* 0x000000c005057890 */ /* 0x000fe2000fffe0ff */
[----:B------:R-:W-:Y:S02]  /*68f0*/  SHF.R.S32.HI R55, RZ, 0x18, R58 ;  /* 0x00000018ff377819 */ /* 0x000fe4000001143a */
[----:B------:R-:W-:Y:S01]  /*6900*/  SHF.L.U32 R75, R59, 0x10, RZ ;  /* 0x000000103b4b7819 */ /* 0x000fe200000006ff */
[----:B------:R-:W-:Y:S01]  /*6910*/  UPRMT UR5, UR37, 0x654, UR5 ;  /* 0x0000065425057896 */ /* 0x000fe20008000005 */
[C---:B------:R-:W-:Y:S02]  /*6920*/  PRMT R73, R60.reuse, 0x8880, RZ ;  /* 0x000088803c497816 */ /* 0x040fe400000000ff */
[----:B------:R-:W-:Y:S01]  /*6930*/  SHF.R.S32.HI R56, RZ, 0x18, R59 ;  /* 0x00000018ff387819 */ /* 0x000fe2000001143b */
[C---:B-1----:R-:W-:Y:S01]  /*6940*/  IMAD R4, R47.reuse, R4, RZ ;  /* 0x000000042f047224 */ /* 0x042fe200078e02ff */
[----:B------:R-:W-:Y:S01]  /*6950*/  SHF.L.U32 R72, R60, 0x10, RZ ;  /* 0x000000103c487819 */ /* 0x000fe200000006ff */
[----:B------:R-:W-:Y:S01]  /*6960*/  IMAD R5, R47, R5, RZ ;  /* 0x000000052f057224 */ /* 0x000fe200078e02ff */
[----:B------:R-:W-:Y:S01]  /*6970*/  PRMT R70, R61, 0x8880, RZ ;  /* 0x000088803d467816 */ /* 0x000fe200000000ff */
[----:B------:R-:W-:Y:S01]  /*6980*/  IMAD R6, R47, R6, RZ ;  /* 0x000000062f067224 */ /* 0x000fe200078e02ff */
[----:B------:R-:W-:Y:S01]  /*6990*/  SYNCS.ARRIVE.TRANS64.RED.A1T0 RZ, [UR5], RZ ;  /* 0x000000ffffff79a7 */ /* 0x000fe20008100405 */
[----:B------:R-:W-:Y:S01]  /*69a0*/  IMAD R4, R49, R50, R4 ;  /* 0x0000003231047224 */ /* 0x000fe200078e0204 */
[----:B------:R-:W-:Y:S01]  /*69b0*/  MOV R49, R82 ;  /* 0x0000005200317202 */ /* 0x000fe20000000f00 */
[----:B------:R-:W-:Y:S01]  /*69c0*/  IMAD R7, R47, R7, RZ ;  /* 0x000000072f077224 */ /* 0x000fe200078e02ff */
[----:B------:R-:W-:Y:S01]  /*69d0*/  SHF.R.S32.HI R57, RZ, 0x18, R60 ;  /* 0x00000018ff397819 */ /* 0x000fe2000001143c */
[-C--:B------:R-:W-:Y:S01]  /*69e0*/  IMAD R5, R51, R50.reuse, R5 ;  /* 0x0000003233057224 */ /* 0x080fe200078e0205 */
[----:B------:R-:W-:Y:S01]  /*69f0*/  SHF.R.S32.HI R51, RZ, 0x18, R81 ;  /* 0x00000018ff337819 */ /* 0x000fe20000011451 */
[----:B------:R-:W-:Y:S01]  /*6a00*/  IMAD R6, R53, R50, R6 ;  /* 0x0000003235067224 */ /* 0x000fe200078e0206 */
[----:B------:R-:W-:Y:S01]  /*6a10*/  SHF.R.S32.HI R53, RZ, 0x18, R80 ;  /* 0x00000018ff357819 */ /* 0x000fe20000011450 */
[----:B------:R-:W-:Y:S01]  /*6a20*/  IMAD R8, R47, R8, RZ ;  /* 0x000000082f087224 */ /* 0x000fe200078e02ff */
[----:B------:R-:W-:Y:S01]  /*6a30*/  SHF.L.U32 R69, R61, 0x10, RZ ;  /* 0x000000103d457819 */ /* 0x000fe200000006ff */
[----:B------:R-:W-:Y:S01]  /*6a40*/  IMAD R7, R52, R50, R7 ;  /* 0x0000003234077224 */ /* 0x000fe200078e0207 */
[----:B------:R-:W-:Y:S01]  /*6a50*/  SHF.R.S32.HI R52, RZ, 0x18, R75 ;  /* 0x00000018ff347819 */ /* 0x000fe2000001144b */
[C---:B------:R-:W-:Y:S01]  /*6a60*/  IMAD R9, R47.reuse, R9, RZ ;  /* 0x000000092f097224 */ /* 0x040fe200078e02ff */
[----:B------:R-:W-:Y:S01]  /*6a70*/  PRMT R67, R62, 0x8880, RZ ;  /* 0x000088803e437816 */ /* 0x000fe200000000ff */
[----:B------:R-:W-:Y:S01]  /*6a80*/  IMAD R10, R47, R10, RZ ;  /* 0x0000000a2f0a7224 */ /* 0x000fe200078e02ff */
[----:B------:R-:W-:Y:S01]  /*6a90*/  I2IP.S8.S32.SAT R108, R7, R6, RZ ;  /* 0x00000006076c7239 */ /* 0x000fe200000014ff */
[----:B------:R-:W-:Y:S01]  /*6aa0*/  IMAD R8, R49, R50, R8 ;  /* 0x0000003231087224 */ /* 0x000fe200078e0208 */
[----:B------:R-:W-:Y:S01]  /*6ab0*/  MOV R49, R79 ;  /* 0x0000004f00317202 */ /* 0x000fe20000000f00 */
[----:B------:R-:W-:Y:S01]  /*6ac0*/  IMAD R11, R47, R11, RZ ;  /* 0x0000000b2f0b7224 */ /* 0x000fe200078e02ff */
[----:B------:R-:W-:Y:S01]  /*6ad0*/  I2IP.S8.S32.SAT R108, R5, R4, R108 ;  /* 0x00000004056c7239 */ /* 0x000fe2000000146c */
[-C--:B------:R-:W-:Y:S01]  /*6ae0*/  IMAD R9, R51, R50.reuse, R9 ;  /* 0x0000003233097224 */ /* 0x080fe200078e0209 */
[----:B------:R-:W-:Y:S01]  /*6af0*/  SHF.R.S32.HI R51, RZ, 0x18, R78 ;  /* 0x00000018ff337819 */ /* 0x000fe2000001144e */
[----:B------:R-:W-:Y:S01]  /*6b00*/  IMAD R10, R53, R50, R10 ;  /* 0x00000032350a7224 */ /* 0x000fe200078e020a */
[----:B------:R-:W-:Y:S01]  /*6b10*/  SHF.R.S32.HI R53, RZ, 0x18, R74 ;  /* 0x00000018ff357819 */ /* 0x000fe2000001144a */
[C---:B------:R-:W-:Y:S01]  /*6b20*/  IMAD R12, R47.reuse, R12, RZ ;  /* 0x0000000c2f0c7224 */ /* 0x040fe200078e02ff */
[----:B------:R-:W-:Y:S01]  /*6b30*/  SHF.L.U32 R77, R58, 0x8, RZ ;  /* 0x000000083a4d7819 */ /* 0x000fe200000006ff */
[-C--:B------:R-:W-:Y:S01]  /*6b40*/  IMAD R11, R54, R50.reuse, R11 ;  /* 0x00000032360b7224 */ /* 0x080fe200078e020b */
[----:B------:R-:W-:Y:S01]  /*6b50*/  SHF.R.S32.HI R58, RZ, 0x18, R61 ;  /* 0x00000018ff3a7819 */ /* 0x000fe2000001143d */
[----:B------:R-:W-:Y:S01]  /*6b60*/  IMAD R13, R47, R13, RZ ;  /* 0x0000000d2f0d7224 */ /* 0x000fe200078e02ff */
[----:B------:R-:W-:Y:S01]  /*6b70*/  SHF.L.U32 R66, R62, 0x10, RZ ;  /* 0x000000103e427819 */ /* 0x000fe200000006ff */
[----:B------:R-:W-:Y:S01]  /*6b80*/  IMAD R12, R49, R50, R12 ;  /* 0x00000032310c7224 */ /* 0x000fe200078e020c */
[----:B------:R-:W-:Y:S01]  /*6b90*/  SHF.R.S32.HI R49, RZ, 0x18, R77 ;  /* 0x00000018ff317819 */ /* 0x000fe2000001144d */
[----:B------:R-:W-:Y:S01]  /*6ba0*/  IMAD R14, R47, R14, RZ ;  /* 0x0000000e2f0e7224 */ /* 0x000fe200078e02ff */
[----:B------:R-:W-:Y:S01]  /*6bb0*/  I2IP.S8.S32.SAT R109, R11, R10, RZ ;  /* 0x0000000a0b6d7239 */ /* 0x000fe200000014ff */
[----:B------:R-:W-:Y:S01]  /*6bc0*/  IMAD R15, R47, R15, RZ ;  /* 0x0000000f2f0f7224 */ /* 0x000fe200078e02ff */
[----:B------:R-:W-:Y:S01]  /*6bd0*/  PRMT R64, R63, 0x8880, RZ ;  /* 0x000088803f407816 */ /* 0x000fe200000000ff */
[----:B------:R-:W-:Y:S01]  /*6be0*/  IMAD R13, R51, R50, R13 ;  /* 0x00000032330d7224 */ /* 0x000fe200078e020d */
[----:B------:R-:W-:Y:S01]  /*6bf0*/  MOV R51, R76 ;  /* 0x0000004c00337202 */ /* 0x000fe20000000f00 */
[----:B------:R-:W-:Y:S01]  /*6c00*/  IMAD R16, R47, R16, RZ ;  /* 0x000000102f107224 */ /* 0x000fe200078e02ff */
[----:B------:R-:W-:Y:S01]  /*6c10*/  I2IP.S8.S32.SAT R109, R9, R8, R109 ;  /* 0x00000008096d7239 */ /* 0x000fe2000000146d */
[-C--:B------:R-:W-:Y:S01]  /*6c20*/  IMAD R14, R49, R50.reuse, R14 ;  /* 0x00000032310e7224 */ /* 0x080fe200078e020e */
[----:B------:R-:W-:Y:S01]  /*6c30*/  SHF.R.S32.HI R59, RZ, 0x18, R62 ;  /* 0x00000018ff3b7819 */ /* 0x000fe2000001143e */
[----:B------:R-:W-:Y:S01]  /*6c40*/  IMAD R17, R47, R17, RZ ;  /* 0x000000112f117224 */ /* 0x000fe200078e02ff */
[----:B------:R-:W-:Y:S01]  /*6c50*/  SHF.L.U32 R71, R60, 0x8, RZ ;  /* 0x000000083c477819 */ /* 0x000fe200000006ff */
[----:B------:R-:W-:Y:S01]  /*6c60*/  IMAD R15, R55, R50, R15 ;  /* 0x00000032370f7224 */ /* 0x000fe200078e020f */
[----:B------:R-:W-:Y:S01]  /*6c70*/  SHF.R.S32.HI R60, RZ, 0x18, R63 ;  /* 0x00000018ff3c7819 */ /* 0x000fe2000001143f */
[----:B------:R-:W-:Y:S01]  /*6c80*/  IMAD R18, R47, R18, RZ ;  /* 0x000000122f127224 */ /* 0x000fe200078e02ff */
[----:B------:R-:W-:Y:S01]  /*6c90*/  SHF.L.U32 R65, R62, 0x8, RZ ;  /* 0x000000083e417819 */ /* 0x000fe200000006ff */
[----:B------:R-:W-:Y:S01]  /*6ca0*/  IMAD R16, R51, R50, R16 ;  /* 0x0000003233107224 */ /* 0x000fe200078e0210 */
[----:B------:R-:W-:Y:S01]  /*6cb0*/  I2IP.S8.S32.SAT R110, R15, R14, RZ ;  /* 0x0000000e0f6e7239 */ /* 0x000fe200000014ff */
[----:B------:R-:W-:Y:S01]  /*6cc0*/  IMAD R19, R47, R19, RZ ;  /* 0x000000132f137224 */ /* 0x000fe200078e02ff */
[----:B------:R-:W-:Y:S01]  /*6cd0*/  SHF.R.S32.HI R51, RZ, 0x18, R72 ;  /* 0x00000018ff337819 */ /* 0x000fe20000011448 */
[----:B------:R-:W-:Y:S01]  /*6ce0*/  IMAD R17, R52, R50, R17 ;  /* 0x0000003234117224 */ /* 0x000fe200078e0211 */
[----:B------:R-:W-:Y:S01]  /*6cf0*/  I2IP.S8.S32.SAT R110, R13, R12, R110 ;  /* 0x0000000c0d6e7239 */ /* 0x000fe2000000146e */
[----:B------:R-:W-:Y:S01]  /*6d00*/  IMAD R0, R47, R20, RZ ;  /* 0x000000142f007224 */ /* 0x000fe200078e02ff */
[----:B------:R-:W-:Y:S01]  /*6d10*/  SHF.R.S32.HI R52, RZ, 0x18, R71 ;  /* 0x00000018ff347819 */ /* 0x000fe20000011447 */
[-C--:B------:R-:W-:Y:S01]  /*6d20*/  IMAD R18, R53, R50.reuse, R18 ;  /* 0x0000003235127224 */ /* 0x080fe200078e0212 */
[----:B------:R-:W-:Y:S01]  /*6d30*/  SHF.R.S32.HI R53, RZ, 0x18, R68 ;  /* 0x00000018ff357819 */ /* 0x000fe20000011444 */
[----:B------:R-:W-:Y:S01]  /*6d40*/  IMAD.MOV.U32 R49, RZ, RZ, R73 ;  /* 0x000000ffff317224 */ /* 0x000fe200078e0049 */
[----:B------:R-:W-:Y:S01]  /*6d50*/  SHF.L.U32 R62, R63, 0x10, RZ ;  /* 0x000000103f3e7819 */ /* 0x000fe200000006ff */
[C---:B------:R-:W-:Y:S02]  /*6d60*/  IMAD R2, R47.reuse, R21, RZ ;  /* 0x000000152f027224 */ /* 0x040fe400078e02ff */
[----:B------:R-:W-:Y:S02]  /*6d70*/  IMAD R19, R56, R50, R19 ;  /* 0x0000003238137224 */ /* 0x000fe400078e0213 */
[----:B------:R-:W-:Y:S02]  /*6d80*/  IMAD R3, R47, R22, RZ ;  /* 0x000000162f037224 */ /* 0x000fe400078e02ff */
[----:B------:R-:W-:Y:S01]  /*6d90*/  IMAD R0, R49, R50, R0 ;  /* 0x0000003231007224 */ /* 0x000fe200078e0200 */
[----:B------:R-:W-:Y:S01]  /*6da0*/  I2IP.S8.S32.SAT R111, R19, R18, RZ ;  /* 0x00000012136f7239 */ /* 0x000fe200000014ff */
[----:B------:R-:W-:Y:S01]  /*6db0*/  IMAD R23, R47, R23, RZ ;  /* 0x000000172f177224 */ /* 0x000fe200078e02ff */
[----:B------:R-:W-:Y:S01]  /*6dc0*/  MOV R49, R70 ;  /* 0x0000004600317202 */ /* 0x000fe20000000f00 */
[----:B------:R-:W-:Y:S01]  /*6dd0*/  IMAD R2, R51, R50, R2 ;  /* 0x0000003233027224 */ /* 0x000fe200078e0202 */
[----:B------:R-:W-:Y:S01]  /*6de0*/  I2IP.S8.S32.SAT R111, R17, R16, R111 ;  /* 0x00000010116f7239 */ /* 0x000fe2000000146f */
[C---:B------:R-:W-:Y:S01]  /*6df0*/  IMAD R20, R47.reuse, R24, RZ ;  /* 0x000000182f147224 */ /* 0x040fe200078e02ff */
[----:B------:R-:W-:Y:S01]  /*6e00*/  SHF.R.S32.HI R51, RZ, 0x18, R69 ;  /* 0x00000018ff337819 */ /* 0x000fe20000011445 */
[-C--:B------:R-:W-:Y:S01]  /*6e10*/  IMAD R3, R52, R50.reuse, R3 ;  /* 0x0000003234037224 */ /* 0x080fe200078e0203 */
[----:B------:R-:W-:Y:S01]  /*6e20*/  SHF.R.S32.HI R52, RZ, 0x18, R62 ;  /* 0x00000018ff347819 */ /* 0x000fe2000001143e */
[----:B------:R-:W-:Y:S01]  /*6e30*/  IMAD R21, R47, R25, RZ ;  /* 0x000000192f157224 */ /* 0x000fe200078e02ff */
[----:B------:R1:W-:Y:S01]  /*6e40*/  STS.128 [R95+UR49+0x3200], R108 ;  /* 0x0032006c5f007988 */ /* 0x0003e20008000c31 */
[----:B------:R-:W-:Y:S02]  /*6e50*/  IMAD R23, R57, R50, R23 ;  /* 0x0000003239177224 */ /* 0x000fe400078e0217 */
[----:B------:R-:W-:Y:S02]  /*6e60*/  IMAD R22, R47, R26, RZ ;  /* 0x0000001a2f167224 */ /* 0x000fe400078e02ff */
[-C--:B------:R-:W-:Y:S01]  /*6e70*/  IMAD R20, R49, R50.reuse, R20 ;  /* 0x0000003231147224 */ /* 0x080fe200078e0214 */
[----:B------:R-:W-:Y:S01]  /*6e80*/  I2IP.S8.S32.SAT R113, R23, R3, RZ ;  /* 0x0000000317717239 */ /* 0x000fe200000014ff */
[----:B------:R-:W-:Y:S01]  /*6e90*/  IMAD R27, R47, R27, RZ ;  /* 0x0000001b2f1b7224 */ /* 0x000fe200078e02ff */
[----:B------:R-:W-:Y:S01]  /*6ea0*/  MOV R49, R67 ;  /* 0x0000004300317202 */ /* 0x000fe20000000f00 */
[----:B------:R-:W-:Y:S01]  /*6eb0*/  IMAD R21, R51, R50, R21 ;  /* 0x0000003233157224 */ /* 0x000fe200078e0215 */
[----:B------:R-:W-:Y:S01]  /*6ec0*/  I2IP.S8.S32.SAT R116, R2, R0, R113 ;  /* 0x0000000002747239 */ /* 0x000fe20000001471 */
[----:B------:R-:W-:Y:S01]  /*6ed0*/  IMAD R24, R47, R28, RZ ;  /* 0x0000001c2f187224 */ /* 0x000fe200078e02ff */
[----:B------:R-:W-:Y:S01]  /*6ee0*/  SHF.R.S32.HI R51, RZ, 0x18, R66 ;  /* 0x00000018ff337819 */ /* 0x000fe20000011442 */
[-C--:B------:R-:W-:Y:S01]  /*6ef0*/  IMAD R22, R53, R50.reuse, R22 ;  /* 0x0000003235167224 */ /* 0x080fe200078e0216 */
[----:B------:R-:W-:Y:S01]  /*6f00*/  IADD3 R113, PT, PT, R44, 0x1, RZ ;  /* 0x000000012c717810 */ /* 0x000fe20007ffe0ff */
[-C--:B------:R-:W-:Y:S02]  /*6f10*/  IMAD R27, R58, R50.reuse, R27 ;  /* 0x000000323a1b7224 */ /* 0x080fe400078e021b */
[----:B------:R-:W-:Y:S02]  /*6f20*/  IMAD R25, R47, R29, RZ ;  /* 0x0000001d2f197224 */ /* 0x000fe400078e02ff */
[----:B------:R-:W-:Y:S01]  /*6f30*/  IMAD R24, R49, R50, R24 ;  /* 0x0000003231187224 */ /* 0x000fe200078e0218 */
[----:B------:R-:W-:Y:S01]  /*6f40*/  SHF.R.S32.HI R49, RZ, 0x18, R65 ;  /* 0x00000018ff317819 */ /* 0x000fe20000011441 */
[----:B------:R-:W-:Y:S01]  /*6f50*/  IMAD R26, R47, R30, RZ ;  /* 0x0000001e2f1a7224 */ /* 0x000fe200078e02ff */
[----:B------:R-:W-:Y:S01]  /*6f60*/  I2IP.S8.S32.SAT R117, R27, R22, RZ ;  /* 0x000000161b757239 */ /* 0x000fe200000014ff */
[----:B------:R-:W-:Y:S02]  /*6f70*/  IMAD.SHL.U32 R61, R63, 0x100, RZ ;  /* 0x000001003f3d7824 */ /* 0x000fe400078e00ff */
[----:B------:R-:W-:Y:S01]  /*6f80*/  IMAD R31, R47, R31, RZ ;  /* 0x0000001f2f1f7224 */ /* 0x000fe200078e02ff */
[----:B------:R-:W-:Y:S01]  /*6f90*/  I2IP.S8.S32.SAT R117, R21, R20, R117 ;  /* 0x0000001415757239 */ /* 0x000fe20000001475 */
[----:B------:R-:W-:Y:S01]  /*6fa0*/  IMAD R25, R51, R50, R25 ;  /* 0x0000003233197224 */ /* 0x000fe200078e0219 */
[----:B------:R-:W-:Y:S01]  /*6fb0*/  MOV R51, R64 ;  /* 0x0000004000337202 */ /* 0x000fe20000000f00 */
[----:B------:R-:W-:Y:S01]  /*6fc0*/  IMAD R28, R47, R32, RZ ;  /* 0x000000202f1c7224 */ /* 0x000fe200078e02ff */
[----:B------:R-:W-:Y:S01]  /*6fd0*/  SHF.R.S32.HI R53, RZ, 0x18, R61 ;  /* 0x00000018ff357819 */ /* 0x000fe2000001143d */
[-C--:B------:R-:W-:Y:S02]  /*6fe0*/  IMAD R26, R49, R50.reuse, R26 ;  /* 0x00000032311a7224 */ /* 0x080fe400078e021a */
[----:B------:R-:W-:Y:S02]  /*6ff0*/  IMAD R29, R47, R33, RZ ;  /* 0x000000212f1d7224 */ /* 0x000fe400078e02ff */
[-C--:B------:R-:W-:Y:S02]  /*7000*/  IMAD R31, R59, R50.reuse, R31 ;  /* 0x000000323b1f7224 */ /* 0x080fe400078e021f */
[----:B------:R-:W-:Y:S02]  /*7010*/  IMAD R28, R51, R50, R28 ;  /* 0x00000032331c7224 */ /* 0x000fe400078e021c */
[----:B------:R-:W-:Y:S01]  /*7020*/  IMAD R30, R47, R34, RZ ;  /* 0x000000222f1e7224 */ /* 0x000fe200078e02ff */
[----:B------:R-:W-:Y:S01]  /*7030*/  I2IP.S8.S32.SAT R114, R31, R26, RZ ;  /* 0x0000001a1f727239 */ /* 0x000fe200000014ff */
[----:B------:R-:W-:Y:S02]  /*7040*/  IMAD R29, R52, R50, R29 ;  /* 0x00000032341d7224 */ /* 0x000fe400078e021d */
[----:B------:R-:W-:Y:S01]  /*7050*/  IMAD R35, R47, R35, RZ ;  /* 0x000000232f237224 */ /* 0x000fe200078e02ff */
[----:B------:R-:W-:Y:S01]  /*7060*/  I2IP.S8.S32.SAT R118, R25, R24, R114 ;  /* 0x0000001819767239 */ /* 0x000fe20000001472 */
[-C--:B------:R-:W-:Y:S02]  /*7070*/  IMAD R30, R53, R50.reuse, R30 ;  /* 0x00000032351e7224 */ /* 0x080fe400078e021e */
[----:B------:R-:W-:Y:S05]  /*7080*/  IMAD R35, R60, R50, R35 ;  /* 0x000000323c237224 */ /* 0x000fea00078e0223 */
[----:B------:R-:W-:Y:S04]  /*7090*/  I2IP.S8.S32.SAT R115, R35, R30, RZ ;  /* 0x0000001e23737239 */ /* 0x000fe800000014ff */
[----:B------:R-:W-:Y:S05]  /*70a0*/  I2IP.S8.S32.SAT R119, R29, R28, R115 ;  /* 0x0000001c1d777239 */ /* 0x000fea0000001473 */
        /* <DEDUP_REMOVED lines=9> */
[----:B------:R-:W-:Y:S02]  /*7140*/  UIADD3 UR8, UP0, UPT, UR52, 0x680, URZ ;  /* 0x0000068034087890 */ /* 0x000fe4000ff1e0ff */
[----:B------:R-:W-:Y:S02]  /*7150*/  UIADD3 UR5, UPT, UPT, UR41, 0x40, URZ ;  /* 0x0000004029057890 */ /* 0x000fe4000fffe0ff */
[----:B------:R-:W-:Y:S02]  /*7160*/  UIADD3 UR4, UPT, UPT, UR49, 0x3200, URZ ;  /* 0x0000320031047890 */ /* 0x000fe4000fffe0ff */
[----:B------:R-:W-:Y:S01]  /*7170*/  UIADD3.X UR9, UPT, UPT, URZ, UR53, URZ, UP0, !UPT ;  /* 0x00000035ff097290 */ /* 0x000fe200087fe4ff */
[----:B------:R-:W-:Y:S01]  /*7180*/  UMOV UR6, UR42 ;  /* 0x0000002a00067c82 */ /* 0x000fe20008000000 */
[----:B------:R-:W-:Y:S07]  /*7190*/  UMOV UR7, UR36 ;  /* 0x0000002400077c82 */ /* 0x000fee0008000000 */
[----:B------:R2:W-:Y:S01]  /*71a0*/  UTMASTG.3D [UR4], [UR8] ;  /* 0x00000004080073b5 */ /* 0x0005e20008010000 */
[----:B------:R0:W-:Y:S01]  /*71b0*/  UTMACMDFLUSH ;  /* 0x00000000000079b7 */ /* 0x0001e20000000000 */
[----:B--2---:R-:W-:Y:S04]  /*71c0*/  DEPBAR.LE SB0, 0x1 ;  /* 0x000080400000791a */ /* 0x004fe80000000000 */
.L_x_104:
[----:B------:R-:W-:Y:S05]  /*71d0*/  BSYNC.RECONVERGENT B0 ;  /* 0x0000000000007941 */ /* 0x000fea0003800200 */
.L_x_103:
[----:B------:R-:W-:Y:S01]  /*71e0*/  BAR.SYNC.DEFER_BLOCKING 0x1, 0x80 ;  /* 0x0042000000007b1d */ /* 0x000fe20000010000 */
[----:B------:R-:W-:Y:S01]  /*71f0*/  ISETP.NE.AND P2, PT, R106, RZ, PT ;  /* 0x000000ff6a00720c */ /* 0x000fe20003f45270 */
[----:B------:R-:W-:Y:S01]  /*7200*/  IMAD.IADD R20, R43, 0x1, R83 ;  /* 0x000000012b147824 */ /* 0x000fe200078e0253 */
[----:B------:R-:W-:Y:S01]  /*7210*/  ISETP.NE.AND P0, PT, R107, 0x2, PT ;  /* 0x000000026b00780c */ /* 0x000fe20003f05270 */
[----:B------:R-:W-:Y:S01]  /*7220*/  IMAD.IADD R21, R45, 0x1, R90 ;  /* 0x000000012d157824 */ /* 0x000fe200078e025a */
[----:B------:R-:W-:Y:S02]  /*7230*/  ISETP.NE.AND P1, PT, R113, 0x4, PT ;  /* 0x000000047100780c */ /* 0x000fe40003f25270 */
[----:B------:R-:W-:Y:S02]  /*7240*/  SEL R0, RZ, 0x1, P0 ;  /* 0x00000001ff007807 */ /* 0x000fe40000000000 */
[----:B------:R-:W-:Y:S02]  /*7250*/  SEL R3, RZ, 0x1, P1 ;  /* 0x00000001ff037807 */ /* 0x000fe40000800000 */
[----:B------:R-:W-:Y:S02]  /*7260*/  LOP3.LUT R101, R101, R0, RZ, 0x3c, !PT ;  /* 0x0000000065657212 */ /* 0x000fe400078e3cff */
[----:B------:R-:W-:Y:S02]  /*7270*/  LOP3.LUT R102, R102, R3, RZ, 0x3c, !PT ;  /* 0x0000000366667212 */ /* 0x000fe400078e3cff */
[----:B------:R-:W-:Y:S02]  /*7280*/  @P2 R2UR UR36, R98 ;  /* 0x00000000622422ca */ /* 0x000fe400000e0000 */
[----:B------:R-:W-:Y:S02]  /*7290*/  SEL R107, R107, RZ, P0 ;  /* 0x000000ff6b6b7207 */ /* 0x000fe40000000000 */
[----:B------:R-:W-:Y:S01]  /*72a0*/  SEL R44, R113, RZ, P1 ;  /* 0x000000ff712c7207 */ /* 0x000fe20000800000 */
[----:B------:R-:W-:Y:S10]  /*72b0*/  @P2 BRA `(.L_x_105) ;  /* 0xffffffd400d82947 */ /* 0x000ff4000383ffff */
[----:B------:R-:W-:Y:S05]  /*72c0*/  EXIT ;  /* 0x000000000000794d */ /* 0x000fea0003800000 */
.L_x_19:
[----:B--2---:R2:W1:Y:S02]  /*72d0*/  SYNCS.PHASECHK.TRANS64.TRYWAIT P0, [R3+URZ+0xf0], R2 ;  /* 0x0000f002030075a7 */ /* 0x00446400080011ff */
[----:B-1----:R-:W-:Y:S05]  /*72e0*/  @!P0 NANOSLEEP.SYNCS 0x989680 ;  /* 0x009896800000895d */ /* 0x002fea0003900000 */
[----:B------:R-:W1:Y:S02]  /*72f0*/  @!P0 SYNCS.PHASECHK.TRANS64 P0, [R3+URZ+0xf0], R2 ;  /* 0x0000f002030085a7 */ /* 0x000e6400080010ff */
[----:B-1----:R-:W-:Y:S05]  /*7300*/  @!P0 BRA `(.L_x_19) ;  /* 0xfffffffc00f08947 */ /* 0x002fea000383ffff */
[----:B------:R-:W-:Y:S05]  /*7310*/  BRA `(.L_x_106) ;  /* 0xffffffa000a87947 */ /* 0x000fea000383ffff */
.L_x_22:
[----:B-1----:R-:W-:-:S07]  /*7320*/  MOV R2, UR33 ;  /* 0x0000002100027c02 */ /* 0x002fce0008000f00 */
.L_x_107:
[----:B-1----:R1:W2:Y:S02]  /*7330*/  SYNCS.PHASECHK.TRANS64.TRYWAIT P0, [R2+URZ+0x28], R5 ;  /* 0x00002805020075a7 */ /* 0x0022a400080011ff */
[----:B--2---:R-:W-:Y:S05]  /*7340*/  @!P0 NANOSLEEP.SYNCS 0x989680 ;  /* 0x009896800000895d */ /* 0x004fea0003900000 */
[----:B------:R-:W2:Y:S02]  /*7350*/  @!P0 SYNCS.PHASECHK.TRANS64 P0, [R2+URZ+0x28], R5 ;  /* 0x00002805020085a7 */ /* 0x000ea400080010ff */
[----:B--2---:R-:W-:Y:S05]  /*7360*/  @!P0 BRA `(.L_x_107) ;  /* 0xfffffffc00f08947 */ /* 0x004fea000383ffff */
[----:B------:R-:W-:Y:S05]  /*7370*/  BRA `(.L_x_21) ;  /* 0xffffffa000f87947 */ /* 0x000fea000383ffff */
.L_x_28:
[----:B-1----:R-:W-:-:S07]  /*7380*/  MOV R2, UR17 ;  /* 0x0000001100027c02 */ /* 0x002fce0008000f00 */
.L_x_108:
[----:B-1----:R1:W2:Y:S02]  /*7390*/  SYNCS.PHASECHK.TRANS64.TRYWAIT P0, [R2+URZ+0x28], R5 ;  /* 0x00002805020075a7 */ /* 0x0022a400080011ff */
[----:B--2---:R-:W-:Y:S05]  /*73a0*/  @!P0 NANOSLEEP.SYNCS 0x989680 ;  /* 0x009896800000895d */ /* 0x004fea0003900000 */
[----:B------:R-:W2:Y:S02]  /*73b0*/  @!P0 SYNCS.PHASECHK.TRANS64 P0, [R2+URZ+0x28], R5 ;  /* 0x00002805020085a7 */ /* 0x000ea400080010ff */
[----:B--2---:R-:W-:Y:S05]  /*73c0*/  @!P0 BRA `(.L_x_108) ;  /* 0xfffffffc00f08947 */ /* 0x004fea000383ffff */
[----:B------:R-:W-:Y:S05]  /*73d0*/  BRA `(.L_x_27) ;  /* 0xffffffa400a07947 */ /* 0x000fea000383ffff */
.L_x_32:
[----:B-1----:R1:W2:Y:S02]  /*73e0*/  SYNCS.PHASECHK.TRANS64.TRYWAIT P0, [R2+URZ+0x80], R3 ;  /* 0x00008003020075a7 */ /* 0x0022a400080011ff */
[----:B--2---:R-:W-:Y:S05]  /*73f0*/  @!P0 NANOSLEEP.SYNCS 0x989680 ;  /* 0x009896800000895d */ /* 0x004fea0003900000 */
[----:B------:R-:W2:Y:S02]  /*7400*/  @!P0 SYNCS.PHASECHK.TRANS64 P0, [R2+URZ+0x80], R3 ;  /* 0x00008003020085a7 */ /* 0x000ea400080010ff */
[----:B--2---:R-:W-:Y:S05]  /*7410*/  @!P0 BRA `(.L_x_32) ;  /* 0xfffffffc00f08947 */ /* 0x004fea000383ffff */
[----:B------:R-:W-:Y:S05]  /*7420*/  BRA `(.L_x_109) ;  /* 0xffffffa800307947 */ /* 0x000fea000383ffff */
.L_x_36:
[----:B----4-:R-:W-:-:S07]  /*7430*/  MOV R0, UR5 ;  /* 0x0000000500007c02 */ /* 0x010fce0008000f00 */
.L_x_110:
[----:B-1----:R1:W2:Y:S02]  /*7440*/  SYNCS.PHASECHK.TRANS64.TRYWAIT P0, [R0+URZ], R3 ;  /* 0x00000003000075a7 */ /* 0x0022a400080011ff */
[----:B--2---:R-:W-:Y:S05]  /*7450*/  @!P0 NANOSLEEP.SYNCS 0x989680 ;  /* 0x009896800000895d */ /* 0x004fea0003900000 */
[----:B------:R-:W2:Y:S02]  /*7460*/  @!P0 SYNCS.PHASECHK.TRANS64 P0, [R0+URZ], R3 ;  /* 0x00000003000085a7 */ /* 0x000ea400080010ff */
[----:B--2---:R-:W-:Y:S05]  /*7470*/  @!P0 BRA `(.L_x_110) ;  /* 0xfffffffc00f08947 */ /* 0x004fea000383ffff */
[----:B------:R-:W-:Y:S05]  /*7480*/  BRA `(.L_x_111) ;  /* 0xffffffac00a07947 */ /* 0x000fea000383ffff */
.L_x_37:
[----:B----4-:R-:W-:-:S07]  /*7490*/  MOV R0, UR5 ;  /* 0x0000000500007c02 */ /* 0x010fce0008000f00 */
.L_x_112:
[----:B-1----:R1:W2:Y:S02]  /*74a0*/  SYNCS.PHASECHK.TRANS64.TRYWAIT P0, [R0+URZ], R3 ;  /* 0x00000003000075a7 */ /* 0x0022a400080011ff */
[----:B--2---:R-:W-:Y:S05]  /*74b0*/  @!P0 NANOSLEEP.SYNCS 0x989680 ;  /* 0x009896800000895d */ /* 0x004fea0003900000 */
[----:B------:R-:W2:Y:S02]  /*74c0*/  @!P0 SYNCS.PHASECHK.TRANS64 P0, [R0+URZ], R3 ;  /* 0x00000003000085a7 */ /* 0x000ea400080010ff */
[----:B--2---:R-:W-:Y:S05]  /*74d0*/  @!P0 BRA `(.L_x_112) ;  /* 0xfffffffc00f08947 */ /* 0x004fea000383ffff */
[----:B------:R-:W-:Y:S05]  /*74e0*/  BRA `(.L_x_113) ;  /* 0xffffffac00ac7947 */ /* 0x000fea000383ffff */
.L_x_38:
[----:B----4-:R-:W-:-:S07]  /*74f0*/  MOV R0, UR5 ;  /* 0x0000000500007c02 */ /* 0x010fce0008000f00 */
.L_x_114:
[----:B-1----:R1:W2:Y:S02]  /*7500*/  SYNCS.PHASECHK.TRANS64.TRYWAIT P0, [R0+URZ], R3 ;  /* 0x00000003000075a7 */ /* 0x0022a400080011ff */
[----:B--2---:R-:W-:Y:S05]  /*7510*/  @!P0 NANOSLEEP.SYNCS 0x989680 ;  /* 0x009896800000895d */ /* 0x004fea0003900000 */
[----:B------:R-:W2:Y:S02]  /*7520*/  @!P0 SYNCS.PHASECHK.TRANS64 P0, [R0+URZ], R3 ;  /* 0x00000003000085a7 */ /* 0x000ea400080010ff */
[----:B--2---:R-:W-:Y:S05]  /*7530*/  @!P0 BRA `(.L_x_114) ;  /* 0xfffffffc00f08947 */ /* 0x004fea000383ffff */
[----:B------:R-:W-:Y:S05]  /*7540*/  BRA `(.L_x_115) ;  /* 0xffffffac00b87947 */ /* 0x000fea000383ffff */
.L_x_39:
[----:B----4-:R-:W-:-:S07]  /*7550*/  MOV R0, UR5 ;  /* 0x0000000500007c02 */ /* 0x010fce0008000f00 */
.L_x_116:
[----:B-1----:R1:W2:Y:S02]  /*7560*/  SYNCS.PHASECHK.TRANS64.TRYWAIT P0, [R0+URZ], R3 ;  /* 0x00000003000075a7 */ /* 0x0022a400080011ff */
[----:B--2---:R-:W-:Y:S05]  /*7570*/  @!P0 NANOSLEEP.SYNCS 0x989680 ;  /* 0x009896800000895d */ /* 0x004fea0003900000 */
[----:B------:R-:W2:Y:S02]  /*7580*/  @!P0 SYNCS.PHASECHK.TRANS64 P0, [R0+URZ], R3 ;  /* 0x00000003000085a7 */ /* 0x000ea400080010ff */
[----:B--2---:R-:W-:Y:S05]  /*7590*/  @!P0 BRA `(.L_x_116) ;  /* 0xfffffffc00f08947 */ /* 0x004fea000383ffff */
[----:B------:R-:W-:Y:S05]  /*75a0*/  BRA `(.L_x_117) ;  /* 0xffffffac00c47947 */ /* 0x000fea000383ffff */
.L_x_42:
[----:B-1----:R1:W2:Y:S02]  /*75b0*/  SYNCS.PHASECHK.TRANS64.TRYWAIT P0, [R0+URZ+0xe0], R5 ;  /* 0x0000e005000075a7 */ /* 0x0022a400080011ff */
[----:B--2---:R-:W-:Y:S05]  /*75c0*/  @!P0 NANOSLEEP.SYNCS 0x989680 ;  /* 0x009896800000895d */ /* 0x004fea0003900000 */
[----:B------:R-:W2:Y:S02]  /*75d0*/  @!P0 SYNCS.PHASECHK.TRANS64 P0, [R0+URZ+0xe0], R5 ;  /* 0x0000e005000085a7 */ /* 0x000ea400080010ff */
[----:B--2---:R-:W-:Y:S05]  /*75e0*/  @!P0 BRA `(.L_x_42) ;  /* 0xfffffffc00f08947 */ /* 0x004fea000383ffff */
[----:B------:R-:W-:Y:S05]  /*75f0*/  BRA `(.L_x_118) ;  /* 0xffffffb000207947 */ /* 0x000fea000383ffff */
.L_x_43:
[----:B------:R-:W-:-:S07]  /*7600*/  MOV R0, UR5 ;  /* 0x0000000500007c02 */ /* 0x000fce0008000f00 */
.L_x_119:
[----:B-1----:R1:W2:Y:S02]  /*7610*/  SYNCS.PHASECHK.TRANS64.TRYWAIT P0, [R0+URZ+0x90], R5 ;  /* 0x00009005000075a7 */ /* 0x0022a400080011ff */
[----:B--2---:R-:W-:Y:S05]  /*7620*/  @!P0 NANOSLEEP.SYNCS 0x989680 ;  /* 0x009896800000895d */ /* 0x004fea0003900000 */
[----:B------:R-:W2:Y:S02]  /*7630*/  @!P0 SYNCS.PHASECHK.TRANS64 P0, [R0+URZ+0x90], R5 ;  /* 0x00009005000085a7 */ /* 0x000ea400080010ff */
[----:B--2---:R-:W-:Y:S05]  /*7640*/  @!P0 BRA `(.L_x_119) ;  /* 0xfffffffc00f08947 */ /* 0x004fea000383ffff */
[----:B------:R-:W-:Y:S05]  /*7650*/  BRA `(.L_x_120) ;  /* 0xffffffb000307947 */ /* 0x000fea000383ffff */
.L_x_44:
[----:B-1----:R1:W2:Y:S02]  /*7660*/  SYNCS.PHASECHK.TRANS64.TRYWAIT P1, [R0+URZ+0x80], R5 ;  /* 0x00008005000075a7 */ /* 0x0022a400080211ff */
[----:B--2---:R-:W-:Y:S05]  /*7670*/  @!P1 NANOSLEEP.SYNCS 0x989680 ;  /* 0x009896800000995d */ /* 0x004fea0003900000 */
[----:B------:R-:W2:Y:S02]  /*7680*/  @!P1 SYNCS.PHASECHK.TRANS64 P1, [R0+URZ+0x80], R5 ;  /* 0x00008005000095a7 */ /* 0x000ea400080210ff */
[----:B--2---:R-:W-:Y:S05]  /*7690*/  @!P1 BRA `(.L_x_44) ;  /* 0xfffffffc00f09947 */ /* 0x004fea000383ffff */
[----:B------:R-:W-:Y:S05]  /*76a0*/  BRA `(.L_x_121) ;  /* 0xffffffb000607947 */ /* 0x000fea000383ffff */
.L_x_47:
[----:B------:R-:W-:-:S07]  /*76b0*/  MOV R0, UR5 ;  /* 0x0000000500007c02 */ /* 0x000fce0008000f00 */
.L_x_122:
[----:B-1----:R1:W2:Y:S02]  /*76c0*/  SYNCS.PHASECHK.TRANS64.TRYWAIT P0, [R0+URZ+0x90], R3 ;  /* 0x00009003000075a7 */ /* 0x0022a400080011ff */
[----:B--2---:R-:W-:Y:S05]  /*76d0*/  @!P0 NANOSLEEP.SYNCS 0x989680 ;  /* 0x009896800000895d */ /* 0x004fea0003900000 */
[----:B------:R-:W2:Y:S02]  /*76e0*/  @!P0 SYNCS.PHASECHK.TRANS64 P0, [R0+URZ+0x90], R3 ;  /* 0x00009003000085a7 */ /* 0x000ea400080010ff */
[----:B--2---:R-:W-:Y:S05]  /*76f0*/  @!P0 BRA `(.L_x_122) ;  /* 0xfffffffc00f08947 */ /* 0x004fea000383ffff */
[----:B------:R-:W-:Y:S05]  /*7700*/  BRA `(.L_x_46) ;  /* 0xffffffb000b47947 */ /* 0x000fea000383ffff */
.L_x_54:
[----:B-1----:R1:W2:Y:S02]  /*7710*/  SYNCS.PHASECHK.TRANS64.TRYWAIT P1, [R0+URZ+0x80], R5 ;  /* 0x00008005000075a7 */ /* 0x0022a400080211ff */
[----:B--2---:R-:W-:Y:S05]  /*7720*/  @!P1 NANOSLEEP.SYNCS 0x989680 ;  /* 0x009896800000995d */ /* 0x004fea0003900000 */
[----:B------:R-:W2:Y:S02]  /*7730*/  @!P1 SYNCS.PHASECHK.TRANS64 P1, [R0+URZ+0x80], R5 ;  /* 0x00008005000095a7 */ /* 0x000ea400080210ff */
[----:B--2---:R-:W-:Y:S05]  /*7740*/  @!P1 BRA `(.L_x_54) ;  /* 0xfffffffc00f09947 */ /* 0x004fea000383ffff */
[----:B------:R-:W-:Y:S05]  /*7750*/  BRA `(.L_x_123) ;  /* 0xffffffb800247947 */ /* 0x000fea000383ffff */
.L_x_55:
[----:B------:R-:W-:-:S07]  /*7760*/  MOV R3, UR7 ;  /* 0x0000000700037c02 */ /* 0x000fce0008000f00 */
.L_x_124:
[----:B-1----:R1:W2:Y:S02]  /*7770*/  SYNCS.PHASECHK.TRANS64.TRYWAIT P0, [R3+URZ+0xc0], R0 ;  /* 0x0000c000030075a7 */ /* 0x0022a400080011ff */
[----:B--2---:R-:W-:Y:S05]  /*7780*/  @!P0 NANOSLEEP.SYNCS 0x989680 ;  /* 0x009896800000895d */ /* 0x004fea0003900000 */
[----:B------:R-:W2:Y:S02]  /*7790*/  @!P0 SYNCS.PHASECHK.TRANS64 P0, [R3+URZ+0xc0], R0 ;  /* 0x0000c000030085a7 */ /* 0x000ea400080010ff */
[----:B--2---:R-:W-:Y:S05]  /*77a0*/  @!P0 BRA `(.L_x_124) ;  /* 0xfffffffc00f08947 */ /* 0x004fea000383ffff */
[----:B------:R-:W-:Y:S05]  /*77b0*/  BRA `(.L_x_125) ;  /* 0xffffffb800747947 */ /* 0x000fea000383ffff */
.L_x_58:
[----:B------:R-:W-:Y:S07]  /*77c0*/  MOV R0, UR6 ;  /* 0x0000000600007c02 */ /* 0x000fee0008000f00 */
.L_x_126:
[----:B-1----:R1:W2:Y:S02]  /*77d0*/  SYNCS.PHASECHK.TRANS64.TRYWAIT P0, [R0+URZ], R3 ;  /* 0x00000003000075a7 */ /* 0x0022a400080011ff */
[----:B--2---:R-:W-:Y:S05]  /*77e0*/  @!P0 NANOSLEEP.SYNCS 0x989680 ;  /* 0x009896800000895d */ /* 0x004fea0003900000 */
[----:B------:R-:W2:Y:S02]  /*77f0*/  @!P0 SYNCS.PHASECHK.TRANS64 P0, [R0+URZ], R3 ;  /* 0x00000003000085a7 */ /* 0x000ea400080010ff */
[----:B--2---:R-:W-:Y:S05]  /*7800*/  @!P0 BRA `(.L_x_126) ;  /* 0xfffffffc00f08947 */ /* 0x004fea000383ffff */
[----:B------:R-:W-:Y:S05]  /*7810*/  BRA `(.L_x_57) ;  /* 0xffffffb800907947 */ /* 0x000fea000383ffff */
.L_x_61:
[----:B------:R-:W-:-:S07]  /*7820*/  MOV R0, UR6 ;  /* 0x0000000600007c02 */ /* 0x000fce0008000f00 */
.L_x_127:
[----:B--2---:R2:W4:Y:S02]  /*7830*/  SYNCS.PHASECHK.TRANS64.TRYWAIT P0, [R0+URZ], R3 ;  /* 0x00000003000075a7 */ /* 0x00452400080011ff */
[----:B----4-:R-:W-:Y:S05]  /*7840*/  @!P0 NANOSLEEP.SYNCS 0x989680 ;  /* 0x009896800000895d */ /* 0x010fea0003900000 */
[----:B------:R-:W4:Y:S02]  /*7850*/  @!P0 SYNCS.PHASECHK.TRANS64 P0, [R0+URZ], R3 ;  /* 0x00000003000085a7 */ /* 0x000f2400080010ff */
[----:B----4-:R-:W-:Y:S05]  /*7860*/  @!P0 BRA `(.L_x_127) ;  /* 0xfffffffc00f08947 */ /* 0x010fea000383ffff */
[----:B------:R-:W-:Y:S05]  /*7870*/  BRA `(.L_x_128) ;  /* 0xffffffbc006c7947 */ /* 0x000fea000383ffff */
.L_x_62:
[----:B------:R-:W-:-:S07]  /*7880*/  MOV R0, UR6 ;  /* 0x0000000600007c02 */ /* 0x000fce0008000f00 */
.L_x_129:
[----:B-1----:R1:W2:Y:S02]  /*7890*/  SYNCS.PHASECHK.TRANS64.TRYWAIT P0, [R0+URZ], R3 ;  /* 0x00000003000075a7 */ /* 0x0022a400080011ff */
[----:B--2---:R-:W-:Y:S05]  /*78a0*/  @!P0 NANOSLEEP.SYNCS 0x989680 ;  /* 0x009896800000895d */ /* 0x004fea0003900000 */
[----:B------:R-:W2:Y:S02]  /*78b0*/  @!P0 SYNCS.PHASECHK.TRANS64 P0, [R0+URZ], R3 ;  /* 0x00000003000085a7 */ /* 0x000ea400080010ff */
[----:B--2---:R-:W-:Y:S05]  /*78c0*/  @!P0 BRA `(.L_x_129) ;  /* 0xfffffffc00f08947 */ /* 0x004fea000383ffff */
[----:B------:R-:W-:Y:S05]  /*78d0*/  BRA `(.L_x_130) ;  /* 0xffffffbc00787947 */ /* 0x000fea000383ffff */
.L_x_63:
[----:B------:R-:W-:-:S07]  /*78e0*/  MOV R0, UR6 ;  /* 0x0000000600007c02 */ /* 0x000fce0008000f00 */
.L_x_131:
[----:B-1----:R1:W2:Y:S02]  /*78f0*/  SYNCS.PHASECHK.TRANS64.TRYWAIT P0, [R0+URZ], R3 ;  /* 0x00000003000075a7 */ /* 0x0022a400080011ff */
[----:B--2---:R-:W-:Y:S05]  /*7900*/  @!P0 NANOSLEEP.SYNCS 0x989680 ;  /* 0x009896800000895d */ /* 0x004fea0003900000 */
[----:B------:R-:W2:Y:S02]  /*7910*/  @!P0 SYNCS.PHASECHK.TRANS64 P0, [R0+URZ], R3 ;  /* 0x00000003000085a7 */ /* 0x000ea400080010ff */
[----:B--2---:R-:W-:Y:S05]  /*7920*/  @!P0 BRA `(.L_x_131) ;  /* 0xfffffffc00f08947 */ /* 0x004fea000383ffff */
[----:B------:R-:W-:Y:S05]  /*7930*/  BRA `(.L_x_132) ;  /* 0xffffffbc00847947 */ /* 0x000fea000383ffff */
.L_x_64:
[----:B------:R-:W-:-:S07]  /*7940*/  MOV R0, UR7 ;  /* 0x0000000700007c02 */ /* 0x000fce0008000f00 */
.L_x_133:
[----:B-1----:R1:W2:Y:S02]  /*7950*/  SYNCS.PHASECHK.TRANS64.TRYWAIT P0, [R0+URZ], R3 ;  /* 0x00000003000075a7 */ /* 0x0022a400080011ff */
[----:B--2---:R-:W-:Y:S05]  /*7960*/  @!P0 NANOSLEEP.SYNCS 0x989680 ;  /* 0x009896800000895d */ /* 0x004fea0003900000 */
[----:B------:R-:W2:Y:S02]  /*7970*/  @!P0 SYNCS.PHASECHK.TRANS64 P0, [R0+URZ], R3 ;  /* 0x00000003000085a7 */ /* 0x000ea400080010ff */
[----:B--2---:R-:W-:Y:S05]  /*7980*/  @!P0 BRA `(.L_x_133) ;  /* 0xfffffffc00f08947 */ /* 0x004fea000383ffff */
[----:B------:R-:W-:Y:S05]  /*7990*/  BRA `(.L_x_134) ;  /* 0xffffffbc00907947 */ /* 0x000fea000383ffff */
.L_x_69:
[----:B--2---:R2:W3:Y:S02]  /*79a0*/  SYNCS.PHASECHK.TRANS64.TRYWAIT P0, [R0+URZ+0x80], R3 ;  /* 0x00008003000075a7 */ /* 0x0044e400080011ff */
[----:B---3--:R-:W-:Y:S05]  /*79b0*/  @!P0 NANOSLEEP.SYNCS 0x989680 ;  /* 0x009896800000895d */ /* 0x008fea0003900000 */
[----:B------:R-:W3:Y:S02]  /*79c0*/  @!P0 SYNCS.PHASECHK.TRANS64 P0, [R0+URZ+0x80], R3 ;  /* 0x00008003000085a7 */ /* 0x000ee400080010ff */
[----:B---3--:R-:W-:Y:S05]  /*79d0*/  @!P0 BRA `(.L_x_69) ;  /* 0xfffffffc00f08947 */ /* 0x008fea000383ffff */
[----:B------:R-:W-:Y:S05]  /*79e0*/  BRA `(.L_x_135) ;  /* 0xffffffc000947947 */ /* 0x000fea000383ffff */
.L_x_72:
[----:B------:R-:W-:Y:S07]  /*79f0*/  MOV R0, UR7 ;  /* 0x0000000700007c02 */ /* 0x000fee0008000f00 */
.L_x_136:
[----:B--2---:R2:W3:Y:S02]  /*7a00*/  SYNCS.PHASECHK.TRANS64.TRYWAIT P0, [R0+URZ+0x78], R3 ;  /* 0x00007803000075a7 */ /* 0x0044e400080011ff */
[----:B---3--:R-:W-:Y:S05]  /*7a10*/  @!P0 NANOSLEEP.SYNCS 0x989680 ;  /* 0x009896800000895d */ /* 0x008fea0003900000 */
[----:B------:R-:W3:Y:S02]  /*7a20*/  @!P0 SYNCS.PHASECHK.TRANS64 P0, [R0+URZ+0x78], R3 ;  /* 0x00007803000085a7 */ /* 0x000ee400080010ff */
[----:B---3--:R-:W-:Y:S05]  /*7a30*/  @!P0 BRA `(.L_x_136) ;  /* 0xfffffffc00f08947 */ /* 0x008fea000383ffff */
[----:B------:R-:W-:Y:S05]  /*7a40*/  BRA `(.L_x_71) ;  /* 0xffffffc400747947 */ /* 0x000fea000383ffff */
.L_x_75:
[----:B--2---:R-:W-:Y:S07]  /*7a50*/  MOV R3, UR7 ;  /* 0x0000000700037c02 */ /* 0x004fee0008000f00 */
.L_x_137:
[----:B-1----:R1:W2:Y:S02]  /*7a60*/  SYNCS.PHASECHK.TRANS64.TRYWAIT P0, [R3+URZ+0x60], R12 ;  /* 0x0000600c030075a7 */ /* 0x0022a400080011ff */
[----:B--2---:R-:W-:Y:S05]  /*7a70*/  @!P0 NANOSLEEP.SYNCS 0x989680 ;  /* 0x009896800000895d */ /* 0x004fea0003900000 */
[----:B------:R-:W2:Y:S02]  /*7a80*/  @!P0 SYNCS.PHASECHK.TRANS64 P0, [R3+URZ+0x60], R12 ;  /* 0x0000600c030085a7 */ /* 0x000ea400080010ff */
[----:B--2---:R-:W-:Y:S05]  /*7a90*/  @!P0 BRA `(.L_x_137) ;  /* 0xfffffffc00f08947 */ /* 0x004fea000383ffff */
[----:B------:R-:W-:Y:S05]  /*7aa0*/  BRA `(.L_x_138) ;  /* 0xffffffc400ec7947 */ /* 0x000fea000383ffff */
.L_x_76:
[----:B------:R-:W-:Y:S07]  /*7ab0*/  MOV R3, UR7 ;  /* 0x0000000700037c02 */ /* 0x000fee0008000f00 */
.L_x_139:
[----:B-1----:R1:W2:Y:S02]  /*7ac0*/  SYNCS.PHASECHK.TRANS64.TRYWAIT P0, [R3+URZ+0x68], R12 ;  /* 0x0000680c030075a7 */ /* 0x0022a400080011ff */
[----:B--2---:R-:W-:Y:S05]  /*7ad0*/  @!P0 NANOSLEEP.SYNCS 0x989680 ;  /* 0x009896800000895d */ /* 0x004fea0003900000 */
[----:B------:R-:W2:Y:S02]  /*7ae0*/  @!P0 SYNCS.PHASECHK.TRANS64 P0, [R3+URZ+0x68], R12 ;  /* 0x0000680c030085a7 */ /* 0x000ea400080010ff */
[----:B--2---:R-:W-:Y:S05]  /*7af0*/  @!P0 BRA `(.L_x_139) ;  /* 0xfffffffc00f08947 */ /* 0x004fea000383ffff */
[----:B------:R-:W-:Y:S05]  /*7b00*/  BRA `(.L_x_140) ;  /* 0xffffffc8006c7947 */ /* 0x000fea000383ffff */
.L_x_78:
[----:B------:R-:W-:-:S07]  /*7b10*/  MOV R0, UR7 ;  /* 0x0000000700007c02 */ /* 0x000fce0008000f00 */
.L_x_141:
[----:B-1----:R1:W3:Y:S02]  /*7b20*/  SYNCS.PHASECHK.TRANS64.TRYWAIT P0, [R0+URZ+0x60], R3 ;  /* 0x00006003000075a7 */ /* 0x0022e400080011ff */
[----:B---3--:R-:W-:Y:S05]  /*7b30*/  @!P0 NANOSLEEP.SYNCS 0x989680 ;  /* 0x009896800000895d */ /* 0x008fea0003900000 */
[----:B------:R-:W3:Y:S02]  /*7b40*/  @!P0 SYNCS.PHASECHK.TRANS64 P0, [R0+URZ+0x60], R3 ;  /* 0x00006003000085a7 */ /* 0x000ee400080010ff */
[----:B---3--:R-:W-:Y:S05]  /*7b50*/  @!P0 BRA `(.L_x_141) ;  /* 0xfffffffc00f08947 */ /* 0x008fea000383ffff */
[----:B------:R-:W-:Y:S05]  /*7b60*/  BRA `(.L_x_142) ;  /* 0xffffffc800dc7947 */ /* 0x000fea000383ffff */
.L_x_80:
[----:B--2---:R2:W4:Y:S02]  /*7b70*/  SYNCS.PHASECHK.TRANS64.TRYWAIT P0, [R0+URZ+0x80], R3 ;  /* 0x00008003000075a7 */ /* 0x00452400080011ff */
[----:B----4-:R-:W-:Y:S05]  /*7b80*/  @!P0 NANOSLEEP.SYNCS 0x989680 ;  /* 0x009896800000895d */ /* 0x010fea0003900000 */
[----:B------:R-:W4:Y:S02]  /*7b90*/  @!P0 SYNCS.PHASECHK.TRANS64 P0, [R0+URZ+0x80], R3 ;  /* 0x00008003000085a7 */ /* 0x000f2400080010ff */
[----:B----4-:R-:W-:Y:S05]  /*7ba0*/  @!P0 BRA `(.L_x_80) ;  /* 0xfffffffc00f08947 */ /* 0x010fea000383ffff */
[----:B------:R-:W-:Y:S05]  /*7bb0*/  BRA `(.L_x_143) ;  /* 0xffffffcc00ac7947 */ /* 0x000fea000383ffff */
.L_x_91:
[----:B-1----:R1:W3:Y:S02]  /*7bc0*/  SYNCS.PHASECHK.TRANS64.TRYWAIT P1, [R0+URZ+0x50], R3 ;  /* 0x00005003000075a7 */ /* 0x0022e400080211ff */
[----:B---3--:R-:W-:Y:S05]  /*7bd0*/  @!P1 NANOSLEEP.SYNCS 0x989680 ;  /* 0x009896800000995d */ /* 0x008fea0003900000 */
[----:B------:R-:W3:Y:S02]  /*7be0*/  @!P1 SYNCS.PHASECHK.TRANS64 P1, [R0+URZ+0x50], R3 ;  /* 0x00005003000095a7 */ /* 0x000ee400080210ff */
[----:B---3--:R-:W-:Y:S05]  /*7bf0*/  @!P1 BRA `(.L_x_91) ;  /* 0xfffffffc00f09947 */ /* 0x008fea000383ffff */
[----:B------:R-:W-:Y:S05]  /*7c00*/  BRA `(.L_x_90) ;  /* 0xffffffd800c47947 */ /* 0x000fea000383ffff */
.L_x_93:
[----:B---3--:R3:W4:Y:S02]  /*7c10*/  SYNCS.PHASECHK.TRANS64.TRYWAIT P0, [R108+URZ+0xa0], R7 ;  /* 0x0000a0076c0075a7 */ /* 0x00872400080011ff */
[----:B----4-:R-:W-:Y:S05]  /*7c20*/  @!P0 NANOSLEEP.SYNCS 0x989680 ;  /* 0x009896800000895d */ /* 0x010fea0003900000 */
[----:B------:R-:W4:Y:S02]  /*7c30*/  @!P0 SYNCS.PHASECHK.TRANS64 P0, [R108+URZ+0xa0], R7 ;  /* 0x0000a0076c0085a7 */ /* 0x000f2400080010ff */
[----:B----4-:R-:W-:Y:S05]  /*7c40*/  @!P0 BRA `(.L_x_93) ;  /* 0xfffffffc00f08947 */ /* 0x010fea000383ffff */
[----:B------:R-:W-:Y:S05]  /*7c50*/  BRA `(.L_x_92) ;  /* 0xffffffdc00187947 */ /* 0x000fea000383ffff */
.L_x_101:
[----:B--2---:R2:W3:Y:S02]  /*7c60*/  SYNCS.PHASECHK.TRANS64.TRYWAIT P0, [R75+URZ+0x50], R0 ;  /* 0x000050004b0075a7 */ /* 0x0044e400080011ff */
[----:B---3--:R-:W-:Y:S05]  /*7c70*/  @!P0 NANOSLEEP.SYNCS 0x989680 ;  /* 0x009896800000895d */ /* 0x008fea0003900000 */
[----:B------:R-:W3:Y:S02]  /*7c80*/  @!P0 SYNCS.PHASECHK.TRANS64 P0, [R75+URZ+0x50], R0 ;  /* 0x000050004b0085a7 */ /* 0x000ee400080010ff */
[----:B---3--:R-:W-:Y:S05]  /*7c90*/  @!P0 BRA `(.L_x_101) ;  /* 0xfffffffc00f08947 */ /* 0x008fea000383ffff */
[----:B------:R-:W-:Y:S05]  /*7ca0*/  BRA `(.L_x_100) ;  /* 0xffffffe8000c7947 */ /* 0x000fea000383ffff */
        .weak           $__internal_0_$__cuda_sm10x_tcgen05_guardrail_trap_col_being_dealloced_not_returned_by_alloc
        .type           $__internal_0_$__cuda_sm10x_tcgen05_guardrail_trap_col_being_dealloced_not_returned_by_alloc,@function
        .size           $__internal_0_$__cuda_sm10x_tcgen05_guardrail_trap_col_being_dealloced_not_returned_by_alloc,($__internal_1_$__cuda_sm10x_tcgen05_guardrail_trap_phase_invalid_during_alloc - $__internal_0_$__cuda_sm10x_tcgen05_guardrail_trap_col_being_dealloced_not_returned_by_alloc)
$__internal_0_$__cuda_sm10x_tcgen05_guardrail_trap_col_being_dealloced_not_returned_by_alloc:
[----:B------:R-:W-:Y:S05]  /*7cb0*/  BPT.TRAP 0x1 ;  /* 0x000000040000795c */ /* 0x000fea0000300000 */
[----:B------:R-:W-:-:S04]  /*7cc0*/  HFMA2 R3, -RZ, RZ, 0, 0 ;  /* 0x00000000ff037431 */ /* 0x000fc800000001ff */
[----:B------:R-:W-:Y:S05]  /*7cd0*/  RET.REL.NODEC R2 `(_ZN7cutlass13device_kernelINS_4gemm6kernel13GemmUniversalIN4cute5tupleIJiiiiEEENS1_10collective13CollectiveMmaINS1_35MainloopSm100TmaUmmaWarpSpecializedILi5ELi2ELi4ENS5_IJNS4_1CILi1EEESB_SB_EEEEENS5_IJNSA_ILi64EEENSA_ILi128EEESF_EEEaNS5_IJlSB_lEEEaSH_NS4_8TiledMMAINS4_8MMA_AtomIJNS4_15SM100_MMA_S8_SSIaaiLi64ELi128ELNS4_4UMMA5MajorE0ELSM_0ELNSL_8SaturateE0EEEEEENS4_6LayoutISC_NS5_IJNSA_ILi0EEESR_SR_EEEEENS5_IJNS4_10UnderscoreESU_SU_EEEEENS4_13SM90_TMA_LOADENS4_14ComposedLayoutINS4_7SwizzleILi3ELi4ELi3EEENS4_18smem_ptr_flag_bitsILi8EEENSQ_INS5_IJNSA_ILi8EEESF_EEENS5_IJSF_SB_EEEEEEEvNS4_8identityESX_S17_vS18_EENS_8epilogue10collective18CollectiveEpilogueINS1A_23Sm100TmaWarpSpecializedILi2ELi2ELi32ELb0ELb0EEEJSG_NS5_IJNSQ_ISE_SB_EES1F_EEEaSH_aSH_NS1A_6fusion15FusionCallbacksIS1E_NS1H_17LinearCombinationIaiaiLNS_15FloatRoundStyleE2EEESG_S1G_JEEENS4_5SM1004TMEM4LOAD26SM100_TMEM_LOAD_16dp32b32xESX_NSY_INSZ_ILi2ELi4ELi3EEES12_NSQ_INS5_IJS13_SE_EEENS5_IJSE_SB_EEEEEEENS4_39AutoVectorizingCopyWithAssumedAlignmentILi128EEENS4_14SM90_TMA_STOREES1V_S1X_S1X_EEEvvEEEEvNT_6ParamsE) ;  /* 0xffffff8002c87950 */ /* 0x000fea0003c3ffff */
        .weak           $__internal_1_$__cuda_sm10x_tcgen05_guardrail_trap_phase_invalid_during_alloc
        .type           $__internal_1_$__cuda_sm10x_tcgen05_guardrail_trap_phase_invalid_during_alloc,@function
        .size           $__internal_1_$__cuda_sm10x_tcgen05_guardrail_trap_phase_invalid_during_alloc,($__internal_2_$__cuda_sm10x_tcgen05_guardrail_trap_unallocated_columns_being_dealloced - $__internal_1_$__cuda_sm10x_tcgen05_guardrail_trap_phase_invalid_during_alloc)
$__internal_1_$__cuda_sm10x_tcgen05_guardrail_trap_phase_invalid_during_alloc:
[----:B------:R-:W-:Y:S05]  /*7ce0*/  BPT.TRAP 0x1 ;  /* 0x000000040000795c */ /* 0x000fea0000300000 */
[----:B------:R-:W-:-:S04]  /*7cf0*/  MOV R3, 0x0 ;  /* 0x0000000000037802 */ /* 0x000fc80000000f00 */
[----:B------:R-:W-:Y:S05]  /*7d00*/  RET.REL.NODEC R2 `(_ZN7cutlass13device_kernelINS_4gemm6kernel13GemmUniversalIN4cute5tupleIJiiiiEEENS1_10collective13CollectiveMmaINS1_35MainloopSm100TmaUmmaWarpSpecializedILi5ELi2ELi4ENS5_IJNS4_1CILi1EEESB_SB_EEEEENS5_IJNSA_ILi64EEENSA_ILi128EEESF_EEEaNS5_IJlSB_lEEEaSH_NS4_8TiledMMAINS4_8MMA_AtomIJNS4_15SM100_MMA_S8_SSIaaiLi64ELi128ELNS4_4UMMA5MajorE0ELSM_0ELNSL_8SaturateE0EEEEEENS4_6LayoutISC_NS5_IJNSA_ILi0EEESR_SR_EEEEENS5_IJNS4_10UnderscoreESU_SU_EEEEENS4_13SM90_TMA_LOADENS4_14ComposedLayoutINS4_7SwizzleILi3ELi4ELi3EEENS4_18smem_ptr_flag_bitsILi8EEENSQ_INS5_IJNSA_ILi8EEESF_EEENS5_IJSF_SB_EEEEEEEvNS4_8identityESX_S17_vS18_EENS_8epilogue10collective18CollectiveEpilogueINS1A_23Sm100TmaWarpSpecializedILi2ELi2ELi32ELb0ELb0EEEJSG_NS5_IJNSQ_ISE_SB_EES1F_EEEaSH_aSH_NS1A_6fusion15FusionCallbacksIS1E_NS1H_17LinearCombinationIaiaiLNS_15FloatRoundStyleE2EEESG_S1G_JEEENS4_5SM1004TMEM4LOAD26SM100_TMEM_LOAD_16dp32b32xESX_NSY_INSZ_ILi2ELi4ELi3EEES12_NSQ_INS5_IJS13_SE_EEENS5_IJSE_SB_EEEEEEENS4_39AutoVectorizingCopyWithAssumedAlignmentILi128EEENS4_14SM90_TMA_STOREES1V_S1X_S1X_EEEvvEEEEvNT_6ParamsE) ;  /* 0xffffff8002bc7950 */ /* 0x000fea0003c3ffff */
        .weak           $__internal_2_$__cuda_sm10x_tcgen05_guardrail_trap_unallocated_columns_being_dealloced
        .type           $__internal_2_$__cuda_sm10x_tcgen05_guardrail_trap_unallocated_columns_being_dealloced,@function
        .size           $__internal_2_$__cuda_sm10x_tcgen05_guardrail_trap_unallocated_columns_being_dealloced,(.L_x_145 - $__internal_2_$__cuda_sm10x_tcgen05_guardrail_trap_unallocated_columns_being_dealloced)
$__internal_2_$__cuda_sm10x_tcgen05_guardrail_trap_unallocated_columns_being_dealloced:
[----:B------:R-:W-:Y:S05]  /*7d10*/  BPT.TRAP 0x1 ;  /* 0x000000040000795c */ /* 0x000fea0000300000 */
[----:B------:R-:W-:-:S04]  /*7d20*/  HFMA2 R3, -RZ, RZ, 0, 0 ;  /* 0x00000000ff037431 */ /* 0x000fc800000001ff */
[----:B------:R-:W-:Y:S05]  /*7d30*/  RET.REL.NODEC R2 `(_ZN7cutlass13device_kernelINS_4gemm6kernel13GemmUniversalIN4cute5tupleIJiiiiEEENS1_10collective13CollectiveMmaINS1_35MainloopSm100TmaUmmaWarpSpecializedILi5ELi2ELi4ENS5_IJNS4_1CILi1EEESB_SB_EEEEENS5_IJNSA_ILi64EEENSA_ILi128EEESF_EEEaNS5_IJlSB_lEEEaSH_NS4_8TiledMMAINS4_8MMA_AtomIJNS4_15SM100_MMA_S8_SSIaaiLi64ELi128ELNS4_4UMMA5MajorE0ELSM_0ELNSL_8SaturateE0EEEEEENS4_6LayoutISC_NS5_IJNSA_ILi0EEESR_SR_EEEEENS5_IJNS4_10UnderscoreESU_SU_EEEEENS4_13SM90_TMA_LOADENS4_14ComposedLayoutINS4_7SwizzleILi3ELi4ELi3EEENS4_18smem_ptr_flag_bitsILi8EEENSQ_INS5_IJNSA_ILi8EEESF_EEENS5_IJSF_SB_EEEEEEEvNS4_8identityESX_S17_vS18_EENS_8epilogue10collective18CollectiveEpilogueINS1A_23Sm100TmaWarpSpecializedILi2ELi2ELi32ELb0ELb0EEEJSG_NS5_IJNSQ_ISE_SB_EES1F_EEEaSH_aSH_NS1A_6fusion15FusionCallbacksIS1E_NS1H_17LinearCombinationIaiaiLNS_15FloatRoundStyleE2EEESG_S1G_JEEENS4_5SM1004TMEM4LOAD26SM100_TMEM_LOAD_16dp32b32xESX_NSY_INSZ_ILi2ELi4ELi3EEES12_NSQ_INS5_IJS13_SE_EEENS5_IJSE_SB_EEEEEEENS4_39AutoVectorizingCopyWithAssumedAlignmentILi128EEENS4_14SM90_TMA_STOREES1V_S1X_S1X_EEEvvEEEEvNT_6ParamsE) ;  /* 0xffffff8002b07950 */ /* 0x000fea0003c3ffff */
.L_x_144:
[----:B------:R-:W-:-:S00]  /*7d40*/  BRA `(.L_x_144) ;  /* 0xfffffffc00fc7947 */ /* 0x000fc0000383ffff */
[----:B------:R-:W-:-:S00]  /*7d50*/  NOP ;  /* 0x0000000000007918 */ /* 0x000fc00000000000 */
        /* <DEDUP_REMOVED lines=10> */
.L_x_145:


//--------------------- .nv.global.init           --------------------------
	.section	.nv.global.init,"aw",@progbits
.nv.global.init:
	.type		$str$27,@object
	.size		$str$27,($str$28 - $str$27)
$str$27:
        /*0000*/ 	.byte	0x28, 0x61, 0x64, 0x64, 0x72, 0x65, 0x73, 0x73, 0x20, 0x26, 0x20, 0x6d, 0x61, 0x73, 0x6b, 0x29
        /*0010*/ 	.byte	0x20, 0x3d, 0x3d, 0x20, 0x30, 0x00
	.type		$str$28,@object
	.size		$str$28,($str$26 - $str$28)
$str$28:
        /*0016*/ 	.byte	0x2f, 0x74, 0x6d, 0x70, 0x2f, 0x63, 0x75, 0x74, 0x6c, 0x61, 0x73, 0x73, 0x5f, 0x73, 0x77, 0x65
        /*0026*/ 	.byte	0x65, 0x70, 0x5f, 0x73, 0x72, 0x63, 0x2f, 0x69, 0x6e, 0x63, 0x6c, 0x75, 0x64, 0x65, 0x2f, 0x63
        /*0036*/ 	.byte	0x75, 0x74, 0x65, 0x2f, 0x70, 0x6f, 0x69, 0x6e, 0x74, 0x65, 0x72, 0x5f, 0x66, 0x6c, 0x61, 0x67
        /*0046*/ 	.byte	0x67, 0x65, 0x64, 0x2e, 0x68, 0x70, 0x70, 0x00
	.type		$str$26,@object
	.size		$str$26,($str$25 - $str$26)
$str$26:
        /*004e*/ 	.byte	0x2f, 0x74, 0x6d, 0x70, 0x2f, 0x63, 0x75, 0x74, 0x6c, 0x61, 0x73, 0x73, 0x5f, 0x73, 0x77, 0x65
        /*005e*/ 	.byte	0x65, 0x70, 0x5f, 0x73, 0x72, 0x63, 0x2f, 0x69, 0x6e, 0x63, 0x6c, 0x75, 0x64, 0x65, 0x2f, 0x63
        /*006e*/ 	.byte	0x75, 0x74, 0x65, 0x2f, 0x61, 0x74, 0x6f, 0x6d, 0x2f, 0x63, 0x6f, 0x70, 0x79, 0x5f, 0x74, 0x72
        /*007e*/ 	.byte	0x61, 0x69, 0x74, 0x73, 0x5f, 0x73, 0x6d, 0x31, 0x30, 0x30, 0x2e, 0x68, 0x70, 0x70, 0x00
	.type		$str$25,@object
	.size		$str$25,(__unnamed_1 - $str$25)
$str$25:
        /*008d*/ 	.byte	0x28, 0x28, 0x75, 0x69, 0x6e, 0x74, 0x33, 0x32, 0x5f, 0x74, 0x28, 0x74, 0x68, 0x72, 0x65, 0x61
        /*009d*/ 	.byte	0x64, 0x49, 0x64, 0x78, 0x2e, 0x78, 0x29, 0x20, 0x2f, 0x20, 0x33, 0x32, 0x29, 0x20, 0x25, 0x20
        /*00ad*/ 	.byte	0x34, 0x29, 0x20, 0x3d, 0x3d, 0x20, 0x28, 0x28, 0x28, 0x74, 0x6d, 0x65, 0x6d, 0x5f, 0x61, 0x64
        /*00bd*/ 	.byte	0x64, 0x72, 0x20, 0x3e, 0x3e, 0x20, 0x31, 0x36, 0x29, 0x20, 0x2f, 0x20, 0x33, 0x32, 0x29, 0x20
        /*00cd*/ 	.byte	0x25, 0x20, 0x34, 0x29, 0x00
	.type		__unnamed_1,@object
	.size		__unnamed_1,(__unnamed_2 - __unnamed_1)
__unnamed_1:
        /*00d2*/ 	.byte	0x61, 0x75, 0x74, 0x6f, 0x20, 0x63, 0x75, 0x74, 0x65, 0x3a, 0x3a, 0x61, 0x73, 0x5f, 0x70, 0x6f
        /* <DEDUP_REMOVED lines=24> */
        /*0262*/ 	.byte	0x00
	.type		__unnamed_2,@object
	.size		__unnamed_2,(.L_2 - __unnamed_2)
__unnamed_2:
        /* <DEDUP_REMOVED lines=41> */
.L_2:


//--------------------- .nv.shared._ZN7cutlass13device_kernelINS_4gemm6kernel13GemmUniversalIN4cute5tupleIJiiiiEEENS1_10collective13CollectiveMmaINS1_35MainloopSm100TmaUmmaWarpSpecializedILi5ELi2ELi4ENS5_IJNS4_1CILi1EEESB_SB_EEEEENS5_IJNSA_ILi64EEENSA_ILi128EEESF_EEEaNS5_IJlSB_lEEEaSH_NS4_8TiledMMAINS4_8MMA_AtomIJNS4_15SM100_MMA_S8_SSIaaiLi64ELi128ELNS4_4UMMA5MajorE0ELSM_0ELNSL_8SaturateE0EEEEEENS4_6LayoutISC_NS5_IJNSA_ILi0EEESR_SR_EEEEENS5_IJNS4_10UnderscoreESU_SU_EEEEENS4_13SM90_TMA_LOADENS4_14ComposedLayoutINS4_7SwizzleILi3ELi4ELi3EEENS4_18smem_ptr_flag_bitsILi8EEENSQ_INS5_IJNSA_ILi8EEESF_EEENS5_IJSF_SB_EEEEEEEvNS4_8identityESX_S17_vS18_EENS_8epilogue10collective18CollectiveEpilogueINS1A_23Sm100TmaWarpSpecializedILi2ELi2ELi32ELb0ELb0EEEJSG_NS5_IJNSQ_ISE_SB_EES1F_EEEaSH_aSH_NS1A_6fusion15FusionCallbacksIS1E_NS1H_17LinearCombinationIaiaiLNS_15FloatRoundStyleE2EEESG_S1G_JEEENS4_5SM1004TMEM4LOAD26SM100_TMEM_LOAD_16dp32b32xESX_NSY_INSZ_ILi2ELi4ELi3EEES12_NSQ_INS5_IJS13_SE_EEENS5_IJSE_SB_EEEEEEENS4_39AutoVectorizingCopyWithAssumedAlignmentILi128EEENS4_14SM90_TMA_STOREES1V_S1X_S1X_EEEvvEEEEvNT_6ParamsE --------------------------
	.section	.nv.shared._ZN7cutlass13device_kernelINS_4gemm6kernel13GemmUniversalIN4cute5tupleIJiiiiEEENS1_10collective13CollectiveMmaINS1_35MainloopSm100TmaUmmaWarpSpecializedILi5ELi2ELi4ENS5_IJNS4_1CILi1EEESB_SB_EEEEENS5_IJNSA_ILi64EEENSA_ILi128EEESF_EEEaNS5_IJlSB_lEEEaSH_NS4_8TiledMMAINS4_8MMA_AtomIJNS4_15SM100_MMA_S8_SSIaaiLi64ELi128ELNS4_4UMMA5MajorE0ELSM_0ELNSL_8SaturateE0EEEEEENS4_6LayoutISC_NS5_IJNSA_ILi0EEESR_SR_EEEEENS5_IJNS4_10UnderscoreESU_SU_EEEEENS4_13SM90_TMA_LOADENS4_14ComposedLayoutINS4_7SwizzleILi3ELi4ELi3EEENS4_18smem_ptr_flag_bitsILi8EEENSQ_INS5_IJNSA_ILi8EEESF_EEENS5_IJSF_SB_EEEEEEEvNS4_8identityESX_S17_vS18_EENS_8epilogue10collective18CollectiveEpilogueINS1A_23Sm100TmaWarpSpecializedILi2ELi2ELi32ELb0ELb0EEEJSG_NS5_IJNSQ_ISE_SB_EES1F_EEEaSH_aSH_NS1A_6fusion15FusionCallbacksIS1E_NS1H_17LinearCombinationIaiaiLNS_15FloatRoundStyleE2EEESG_S1G_JEEENS4_5SM1004TMEM4LOAD26SM100_TMEM_LOAD_16dp32b32xESX_NSY_INSZ_ILi2ELi4ELi3EEES12_NSQ_INS5_IJS13_SE_EEENS5_IJSE_SB_EEEEEEENS4_39AutoVectorizingCopyWithAssumedAlignmentILi128EEENS4_14SM90_TMA_STOREES1V_S1X_S1X_EEEvvEEEEvNT_6ParamsE,"aw",@nobits
	.sectionflags	@""
	.align	16
	.zero		1024


//--------------------- .nv.shared.reserved.0     --------------------------
	.section	.nv.shared.reserved.0,"aw",@nobits
	.weak		__nv_reservedSMEM_offset_0_alias
	.size		__nv_reservedSMEM_offset_0_alias, 0, 64
	.other		__nv_reservedSMEM_offset_0_alias,@"STO_CUDA_RESERVED_SHARED STV_DEFAULT"
__nv_reservedSMEM_offset_0_alias:
	.zero		0
.nv.shared.reserved.0:
	.zero		64
	.weak		__nv_reservedSMEM_tcgen05_partition
	.type		__nv_reservedSMEM_tcgen05_partition,@object
	.size		__nv_reservedSMEM_tcgen05_partition,(.L_0 - __nv_reservedSMEM_tcgen05_partition)
__nv_reservedSMEM_tcgen05_partition:
	.zero		32
.L_0:


//--------------------- .nv.global                --------------------------
	.section	.nv.global,"aw",@nobits
.nv.global:
	.type		_ZN39_INTERNAL_09f3b546_4_k_cu_41b74b7b_99854cute1_E,@object
	.size		_ZN39_INTERNAL_09f3b546_4_k_cu_41b74b7b_99854cute1_E,(_ZN39_INTERNAL_09f3b546_4_k_cu_41b74b7b_99854cuda3std3__45__cpo6cbeginE - _ZN39_INTERNAL_09f3b546_4_k_cu_41b74b7b_99854cute1_E)
_ZN39_INTERNAL_09f3b546_4_k_cu_41b74b7b_99854cute1_E:
	.zero		1
	.type		_ZN39_INTERNAL_09f3b546_4_k_cu_41b74b7b_99854cuda3std3__45__cpo6cbeginE,@object
	.size		_ZN39_INTERNAL_09f3b546_4_k_cu_41b74b7b_99854cuda3std3__45__cpo6cbeginE,(_ZN39_INTERNAL_09f3b546_4_k_cu_41b74b7b_99854cuda3std3__48in_placeE - _ZN39_INTERNAL_09f3b546_4_k_cu_41b74b7b_99854cuda3std3__45__cpo6cbeginE)
_ZN39_INTERNAL_09f3b546_4_k_cu_41b74b7b_99854cuda3std3__45__cpo6cbeginE:
	.zero		1
	.type		_ZN39_INTERNAL_09f3b546_4_k_cu_41b74b7b_99854cuda3std3__48in_placeE,@object
	.size		_ZN39_INTERNAL_09f3b546_4_k_cu_41b74b7b_99854cuda3std3__48in_placeE,(_ZN39_INTERNAL_09f3b546_4_k_cu_41b74b7b_99854cuda3std6ranges3__45__cpo9iter_moveE - _ZN39_INTERNAL_09f3b546_4_k_cu_41b74b7b_99854cuda3std3__48in_placeE)
_ZN39_INTERNAL_09f3b546_4_k_cu_41b74b7b_99854cuda3std3__48in_placeE:
	.zero		1
	.type		_ZN39_INTERNAL_09f3b546_4_k_cu_41b74b7b_99854cuda3std6ranges3__45__cpo9iter_moveE,@object
	.size		_ZN39_INTERNAL_09f3b546_4_k_cu_41b74b7b_99854cuda3std6ranges3__45__cpo9iter_moveE,(_ZN39_INTERNAL_09f3b546_4_k_cu_41b74b7b_99854cuda3std3__45__cpo5beginE - _ZN39_INTERNAL_09f3b546_4_k_cu_41b74b7b_99854cuda3std6ranges3__45__cpo9iter_moveE)
_ZN39_INTERNAL_09f3b546_4_k_cu_41b74b7b_99854cuda3std6ranges3__45__cpo9iter_moveE:
	.zero		1
	.type		_ZN39_INTERNAL_09f3b546_4_k_cu_41b74b7b_99854cuda3std3__45__cpo5beginE,@object
	.size		_ZN39_INTERNAL_09f3b546_4_k_cu_41b74b7b_99854cuda3std3__45__cpo5beginE,(_ZN39_INTERNAL_09f3b546_4_k_cu_41b74b7b_99854cuda3std3__441_GLOBAL__N__09f3b546_4_k_cu_41b74b7b_99856ignoreE - _ZN39_INTERNAL_09f3b546_4_k_cu_41b74b7b_99854cuda3std3__45__cpo5beginE)
_ZN39_INTERNAL_09f3b546_4_k_cu_41b74b7b_99854cuda3std3__45__cpo5beginE:
	.zero		1
	.type		_ZN39_INTERNAL_09f3b546_4_k_cu_41b74b7b_99854cuda3std3__441_GLOBAL__N__09f3b546_4_k_cu_41b74b7b_99856ignoreE,@object
	.size		_ZN39_INTERNAL_09f3b546_4_k_cu_41b74b7b_99854cuda3std3__441_GLOBAL__N__09f3b546_4_k_cu_41b74b7b_99856ignoreE,(_ZN39_INTERNAL_09f3b546_4_k_cu_41b74b7b_99854cute7productE - _ZN39_INTERNAL_09f3b546_4_k_cu_41b74b7b_99854cuda3std3__441_GLOBAL__N__09f3b546_4_k_cu_41b74b7b_99856ignoreE)
_ZN39_INTERNAL_09f3b546_4_k_cu_41b74b7b_99854cuda3std3__441_GLOBAL__N__09f3b546_4_k_cu_41b74b7b_99856ignoreE:
	.zero		1
	.type		_ZN39_INTERNAL_09f3b546_4_k_cu_41b74b7b_99854cute7productE,@object
	.size		_ZN39_INTERNAL_09f3b546_4_k_cu_41b74b7b_99854cute7productE,(_ZN39_INTERNAL_09f3b546_4_k_cu_41b74b7b_99854cuda3std3__45__cpo3endE - _ZN39_INTERNAL_09f3b546_4_k_cu_41b74b7b_99854cute7productE)
_ZN39_INTERNAL_09f3b546_4_k_cu_41b74b7b_99854cute7productE:
	.zero		1
	.type		_ZN39_INTERNAL_09f3b546_4_k_cu_41b74b7b_99854cuda3std3__45__cpo3endE,@object
	.size		_ZN39_INTERNAL_09f3b546_4_k_cu_41b74b7b_99854cuda3std3__45__cpo3endE,(_ZN39_INTERNAL_09f3b546_4_k_cu_41b74b7b_99854cuda3std3__419piecewise_constructE - _ZN39_INTERNAL_09f3b546_4_k_cu_41b74b7b_99854cuda3std3__45__cpo3endE)
_ZN39_INTERNAL_09f3b546_4_k_cu_41b74b7b_99854cuda3std3__45__cpo3endE:
	.zero		1
	.type		_ZN39_INTERNAL_09f3b546_4_k_cu_41b74b7b_99854cuda3std3__419piecewise_constructE,@object
	.size		_ZN39_INTERNAL_09f3b546_4_k_cu_41b74b7b_99854cuda3std3__419piecewise_constructE,(_ZN39_INTERNAL_09f3b546_4_k_cu_41b74b7b_99854cuda3std3__45__cpo4cendE - _ZN39_INTERNAL_09f3b546_4_k_cu_41b74b7b_99854cuda3std3__419piecewise_constructE)
_ZN39_INTERNAL_09f3b546_4_k_cu_41b74b7b_99854cuda3std3__419piecewise_constructE:
	.zero		1
	.type		_ZN39_INTERNAL_09f3b546_4_k_cu_41b74b7b_99854cuda3std3__45__cpo4cendE,@object
	.size		_ZN39_INTERNAL_09f3b546_4_k_cu_41b74b7b_99854cuda3std3__45__cpo4cendE,(_ZN39_INTERNAL_09f3b546_4_k_cu_41b74b7b_99854cuda3std6ranges3__45__cpo4swapE - _ZN39_INTERNAL_09f3b546_4_k_cu_41b74b7b_99854cuda3std3__45__cpo4cendE)
_ZN39_INTERNAL_09f3b546_4_k_cu_41b74b7b_99854cuda3std3__45__cpo4cendE:
	.zero		1
	.type		_ZN39_INTERNAL_09f3b546_4_k_cu_41b74b7b_99854cuda3std6ranges3__45__cpo4swapE,@object
	.size		_ZN39_INTERNAL_09f3b546_4_k_cu_41b74b7b_99854cuda3std6ranges3__45__cpo4swapE,(.L_10 - _ZN39_INTERNAL_09f3b546_4_k_cu_41b74b7b_99854cuda3std6ranges3__45__cpo4swapE)
_ZN39_INTERNAL_09f3b546_4_k_cu_41b74b7b_99854cuda3std6ranges3__45__cpo4swapE:
	.zero		1
.L_10:


//--------------------- .nv.constant0._ZN7cutlass13device_kernelINS_4gemm6kernel13GemmUniversalIN4cute5tupleIJiiiiEEENS1_10collective13CollectiveMmaINS1_35MainloopSm100TmaUmmaWarpSpecializedILi5ELi2ELi4ENS5_IJNS4_1CILi1EEESB_SB_EEEEENS5_IJNSA_ILi64EEENSA_ILi128EEESF_EEEaNS5_IJlSB_lEEEaSH_NS4_8TiledMMAINS4_8MMA_AtomIJNS4_15SM100_MMA_S8_SSIaaiLi64ELi128ELNS4_4UMMA5MajorE0ELSM_0ELNSL_8SaturateE0EEEEEENS4_6LayoutISC_NS5_IJNSA_ILi0EEESR_SR_EEEEENS5_IJNS4_10UnderscoreESU_SU_EEEEENS4_13SM90_TMA_LOADENS4_14ComposedLayoutINS4_7SwizzleILi3ELi4ELi3EEENS4_18smem_ptr_flag_bitsILi8EEENSQ_INS5_IJNSA_ILi8EEESF_EEENS5_IJSF_SB_EEEEEEEvNS4_8identityESX_S17_vS18_EENS_8epilogue10collective18CollectiveEpilogueINS1A_23Sm100TmaWarpSpecializedILi2ELi2ELi32ELb0ELb0EEEJSG_NS5_IJNSQ_ISE_SB_EES1F_EEEaSH_aSH_NS1A_6fusion15FusionCallbacksIS1E_NS1H_17LinearCombinationIaiaiLNS_15FloatRoundStyleE2EEESG_S1G_JEEENS4_5SM1004TMEM4LOAD26SM100_TMEM_LOAD_16dp32b32xESX_NSY_INSZ_ILi2ELi4ELi3EEES12_NSQ_INS5_IJS13_SE_EEENS5_IJSE_SB_EEEEEEENS4_39AutoVectorizingCopyWithAssumedAlignmentILi128EEENS4_14SM90_TMA_STOREES1V_S1X_S1X_EEEvvEEEEvNT_6ParamsE --------------------------
	.section	.nv.constant0._ZN7cutlass13device_kernelINS_4gemm6kernel13GemmUniversalIN4cute5tupleIJiiiiEEENS1_10collective13CollectiveMmaINS1_35MainloopSm100TmaUmmaWarpSpecializedILi5ELi2ELi4ENS5_IJNS4_1CILi1EEESB_SB_EEEEENS5_IJNSA_ILi64EEENSA_ILi128EEESF_EEEaNS5_IJlSB_lEEEaSH_NS4_8TiledMMAINS4_8MMA_AtomIJNS4_15SM100_MMA_S8_SSIaaiLi64ELi128ELNS4_4UMMA5MajorE0ELSM_0ELNSL_8SaturateE0EEEEEENS4_6LayoutISC_NS5_IJNSA_ILi0EEESR_SR_EEEEENS5_IJNS4_10UnderscoreESU_SU_EEEEENS4_13SM90_TMA_LOADENS4_14ComposedLayoutINS4_7SwizzleILi3ELi4ELi3EEENS4_18smem_ptr_flag_bitsILi8EEENSQ_INS5_IJNSA_ILi8EEESF_EEENS5_IJSF_SB_EEEEEEEvNS4_8identityESX_S17_vS18_EENS_8epilogue10collective18CollectiveEpilogueINS1A_23Sm100TmaWarpSpecializedILi2ELi2ELi32ELb0ELb0EEEJSG_NS5_IJNSQ_ISE_SB_EES1F_EEEaSH_aSH_NS1A_6fusion15FusionCallbacksIS1E_NS1H_17LinearCombinationIaiaiLNS_15FloatRoundStyleE2EEESG_S1G_JEEENS4_5SM1004TMEM4LOAD26SM100_TMEM_LOAD_16dp32b32xESX_NSY_INSZ_ILi2ELi4ELi3EEES12_NSQ_INS5_IJS13_SE_EEENS5_IJSE_SB_EEEEEEENS4_39AutoVectorizingCopyWithAssumedAlignmentILi128EEENS4_14SM90_TMA_STOREES1V_S1X_S1X_EEEvvEEEEvNT_6ParamsE,"a",@progbits
	.sectionflags	@""
	.align	4
.nv.constant0._ZN7cutlass13device_kernelINS_4gemm6kernel13GemmUniversalIN4cute5tupleIJiiiiEEENS1_10collective13CollectiveMmaINS1_35MainloopSm100TmaUmmaWarpSpecializedILi5ELi2ELi4ENS5_IJNS4_1CILi1EEESB_SB_EEEEENS5_IJNSA_ILi64EEENSA_ILi128EEESF_EEEaNS5_IJlSB_lEEEaSH_NS4_8TiledMMAINS4_8MMA_AtomIJNS4_15SM100_MMA_S8_SSIaaiLi64ELi128ELNS4_4UMMA5MajorE0ELSM_0ELNSL_8SaturateE0EEEEEENS4_6LayoutISC_NS5_IJNSA_ILi0EEESR_SR_EEEEENS5_IJNS4_10UnderscoreESU_SU_EEEEENS4_13SM90_TMA_LOADENS4_14ComposedLayoutINS4_7SwizzleILi3ELi4ELi3EEENS4_18smem_ptr_flag_bitsILi8EEENSQ_INS5_IJNSA_ILi8EEESF_EEENS5_IJSF_SB_EEEEEEEvNS4_8identityESX_S17_vS18_EENS_8epilogue10collective18CollectiveEpilogueINS1A_23Sm100TmaWarpSpecializedILi2ELi2ELi32ELb0ELb0EEEJSG_NS5_IJNSQ_ISE_SB_EES1F_EEEaSH_aSH_NS1A_6fusion15FusionCallbacksIS1E_NS1H_17LinearCombinationIaiaiLNS_15FloatRoundStyleE2EEESG_S1G_JEEENS4_5SM1004TMEM4LOAD26SM100_TMEM_LOAD_16dp32b32xESX_NSY_INSZ_ILi2ELi4ELi3EEES12_NSQ_INS5_IJS13_SE_EEENS5_IJSE_SB_EEEEEEENS4_39AutoVectorizingCopyWithAssumedAlignmentILi128EEENS4_14SM90_TMA_STOREES1V_S1X_S1X_EEEvvEEEEvNT_6ParamsE:
	.zero		2944


//--------------------- SYMBOLS --------------------------

	.type		.nv.reservedSmem.offset0,@object
	.size		.nv.reservedSmem.offset0,0x4
	.type		.nv.reservedSmem.cap,@object
	.size		.nv.reservedSmem.cap,0x4
	.type		__assertfail,@function
